//
// Generated by NVIDIA NVVM Compiler
//
// Compiler Build ID: CL-36424714
// Cuda compilation tools, release 13.0, V13.0.88
// Based on NVVM 20.0.0
//

.version 9.0
.target sm_100
.address_size 64

	// .globl	_Z14scalarLoadGemmILi64ELi64ELi16ELi4ELi4EEvPKfS1_Pfiii
// _ZZ14scalarLoadGemmILi64ELi64ELi16ELi4ELi4EEvPKfS1_PfiiiE2As has been demoted
// _ZZ14scalarLoadGemmILi64ELi64ELi16ELi4ELi4EEvPKfS1_PfiiiE2Bs has been demoted
// _ZZ14float4LoadGemmILi64ELi64ELi16ELi4ELi4EEvPKfS1_PfiiiE2As has been demoted
// _ZZ14float4LoadGemmILi64ELi64ELi16ELi4ELi4EEvPKfS1_PfiiiE2Bs has been demoted

.visible .entry _Z14scalarLoadGemmILi64ELi64ELi16ELi4ELi4EEvPKfS1_Pfiii(
	.param .u64 .ptr .align 1 _Z14scalarLoadGemmILi64ELi64ELi16ELi4ELi4EEvPKfS1_Pfiii_param_0,
	.param .u64 .ptr .align 1 _Z14scalarLoadGemmILi64ELi64ELi16ELi4ELi4EEvPKfS1_Pfiii_param_1,
	.param .u64 .ptr .align 1 _Z14scalarLoadGemmILi64ELi64ELi16ELi4ELi4EEvPKfS1_Pfiii_param_2,
	.param .u32 _Z14scalarLoadGemmILi64ELi64ELi16ELi4ELi4EEvPKfS1_Pfiii_param_3,
	.param .u32 _Z14scalarLoadGemmILi64ELi64ELi16ELi4ELi4EEvPKfS1_Pfiii_param_4,
	.param .u32 _Z14scalarLoadGemmILi64ELi64ELi16ELi4ELi4EEvPKfS1_Pfiii_param_5
)
{
	.reg .pred 	%p<60>;
	.reg .b16 	%rs<6>;
	.reg .b32 	%r<76>;
	.reg .b32 	%f<459>;
	.reg .b64 	%rd<21>;
	// demoted variable
	.shared .align 4 .b8 _ZZ14scalarLoadGemmILi64ELi64ELi16ELi4ELi4EEvPKfS1_PfiiiE2As[4160];
	// demoted variable
	.shared .align 4 .b8 _ZZ14scalarLoadGemmILi64ELi64ELi16ELi4ELi4EEvPKfS1_PfiiiE2Bs[4160];
	ld.param.u64 	%rd8, [_Z14scalarLoadGemmILi64ELi64ELi16ELi4ELi4EEvPKfS1_Pfiii_param_2];
	ld.param.u32 	%r38, [_Z14scalarLoadGemmILi64ELi64ELi16ELi4ELi4EEvPKfS1_Pfiii_param_3];
	ld.param.u32 	%r39, [_Z14scalarLoadGemmILi64ELi64ELi16ELi4ELi4EEvPKfS1_Pfiii_param_4];
	ld.param.u32 	%r40, [_Z14scalarLoadGemmILi64ELi64ELi16ELi4ELi4EEvPKfS1_Pfiii_param_5];
	cvta.to.global.u64 	%rd1, %rd8;
	mov.u32 	%r1, %tid.x;
	mov.u32 	%r2, %tid.y;
	mov.u32 	%r41, %ctaid.y;
	shl.b32 	%r3, %r41, 6;
	shl.b32 	%r42, %r2, 2;
	add.s32 	%r4, %r3, %r42;
	mov.u32 	%r43, %ctaid.x;
	shl.b32 	%r5, %r43, 6;
	shl.b32 	%r44, %r1, 2;
	add.s32 	%r6, %r5, %r44;
	shl.b32 	%r45, %r2, 4;
	add.s32 	%r7, %r45, %r1;
	setp.lt.s32 	%p1, %r40, 1;
	mov.f32 	%f443, 0f00000000;
	mov.f32 	%f444, %f443;
	mov.f32 	%f445, %f443;
	mov.f32 	%f446, %f443;
	mov.f32 	%f447, %f443;
	mov.f32 	%f448, %f443;
	mov.f32 	%f449, %f443;
	mov.f32 	%f450, %f443;
	mov.f32 	%f451, %f443;
	mov.f32 	%f452, %f443;
	mov.f32 	%f453, %f443;
	mov.f32 	%f454, %f443;
	mov.f32 	%f455, %f443;
	mov.f32 	%f456, %f443;
	mov.f32 	%f457, %f443;
	mov.f32 	%f458, %f443;
	@%p1 bra 	$L__BB0_12;
	shr.u32 	%r8, %r7, 6;
	cvt.u16.u32 	%rs1, %r2;
	shl.b16 	%rs2, %rs1, 4;
	cvt.u16.u32 	%rs3, %r1;
	add.s16 	%rs4, %rs2, %rs3;
	cvt.u32.u16 	%r47, %rs4;
	and.b32  	%r48, %r47, 63;
	and.b16  	%rs5, %rs4, 63;
	mul.wide.u16 	%r49, %rs5, 4;
	mad.lo.s32 	%r50, %r8, 260, %r49;
	mov.u32 	%r51, _ZZ14scalarLoadGemmILi64ELi64ELi16ELi4ELi4EEvPKfS1_PfiiiE2As;
	add.s32 	%r9, %r51, %r50;
	add.s32 	%r52, %r3, %r48;
	mad.lo.s32 	%r10, %r40, %r52, %r8;
	mov.b32 	%r70, 0;
	mov.f32 	%f443, 0f00000000;
$L__BB0_2:
	setp.gt.u32 	%p2, %r7, 1023;
	@%p2 bra 	$L__BB0_11;
	add.s32 	%r72, %r10, %r70;
	add.s32 	%r71, %r8, %r70;
	mov.u32 	%r73, %r9;
	mov.u32 	%r74, %r7;
$L__BB0_4:
	and.b32  	%r53, %r74, 63;
	add.s32 	%r55, %r53, %r3;
	setp.ge.s32 	%p3, %r71, %r40;
	setp.ge.s32 	%p4, %r55, %r38;
	mov.f32 	%f441, 0f00000000;
	or.pred  	%p5, %p3, %p4;
	@%p5 bra 	$L__BB0_6;
	ld.param.u64 	%rd19, [_Z14scalarLoadGemmILi64ELi64ELi16ELi4ELi4EEvPKfS1_Pfiii_param_0];
	cvta.to.global.u64 	%rd9, %rd19;
	mul.wide.u32 	%rd10, %r72, 4;
	add.s64 	%rd11, %rd9, %rd10;
	ld.global.nc.f32 	%f441, [%rd11];
$L__BB0_6:
	st.shared.f32 	[%r73], %f441;
	add.s32 	%r18, %r74, 256;
	add.s32 	%r73, %r73, 1040;
	add.s32 	%r72, %r72, 4;
	add.s32 	%r71, %r71, 4;
	setp.lt.u32 	%p6, %r74, 768;
	mov.u32 	%r74, %r18;
	@%p6 bra 	$L__BB0_4;
	mov.u32 	%r75, %r7;
$L__BB0_8:
	shr.u32 	%r23, %r75, 6;
	and.b32  	%r24, %r75, 63;
	add.s32 	%r25, %r23, %r70;
	add.s32 	%r26, %r24, %r5;
	setp.ge.s32 	%p7, %r25, %r40;
	setp.ge.s32 	%p8, %r26, %r39;
	mov.f32 	%f442, 0f00000000;
	or.pred  	%p9, %p7, %p8;
	@%p9 bra 	$L__BB0_10;
	ld.param.u64 	%rd20, [_Z14scalarLoadGemmILi64ELi64ELi16ELi4ELi4EEvPKfS1_Pfiii_param_1];
	mad.lo.s32 	%r56, %r25, %r39, %r26;
	cvta.to.global.u64 	%rd12, %rd20;
	mul.wide.s32 	%rd13, %r56, 4;
	add.s64 	%rd14, %rd12, %rd13;
	ld.global.nc.f32 	%f442, [%rd14];
$L__BB0_10:
	mov.u32 	%r57, _ZZ14scalarLoadGemmILi64ELi64ELi16ELi4ELi4EEvPKfS1_PfiiiE2Bs;
	mad.lo.s32 	%r58, %r23, 260, %r57;
	shl.b32 	%r59, %r24, 2;
	add.s32 	%r60, %r58, %r59;
	st.shared.f32 	[%r60], %f442;
	add.s32 	%r27, %r75, 256;
	setp.lt.u32 	%p10, %r75, 768;
	mov.u32 	%r75, %r27;
	@%p10 bra 	$L__BB0_8;
$L__BB0_11:
	bar.sync 	0;
	mov.u32 	%r61, %tid.y;
	shl.b32 	%r62, %r61, 4;
	mov.u32 	%r63, _ZZ14scalarLoadGemmILi64ELi64ELi16ELi4ELi4EEvPKfS1_PfiiiE2As;
	add.s32 	%r64, %r63, %r62;
	ld.shared.f32 	%f57, [%r64];
	ld.shared.f32 	%f58, [%r64+4];
	ld.shared.f32 	%f59, [%r64+8];
	ld.shared.f32 	%f60, [%r64+12];
	mov.u32 	%r65, %tid.x;
	shl.b32 	%r66, %r65, 4;
	mov.u32 	%r67, _ZZ14scalarLoadGemmILi64ELi64ELi16ELi4ELi4EEvPKfS1_PfiiiE2Bs;
	add.s32 	%r68, %r67, %r66;
	ld.shared.f32 	%f61, [%r68];
	ld.shared.f32 	%f62, [%r68+4];
	ld.shared.f32 	%f63, [%r68+8];
	ld.shared.f32 	%f64, [%r68+12];
	fma.rn.f32 	%f65, %f57, %f61, %f450;
	fma.rn.f32 	%f66, %f57, %f62, %f449;
	fma.rn.f32 	%f67, %f57, %f63, %f448;
	fma.rn.f32 	%f68, %f57, %f64, %f447;
	fma.rn.f32 	%f69, %f58, %f61, %f446;
	fma.rn.f32 	%f70, %f58, %f62, %f445;
	fma.rn.f32 	%f71, %f58, %f63, %f444;
	fma.rn.f32 	%f72, %f58, %f64, %f443;
	fma.rn.f32 	%f73, %f59, %f61, %f451;
	fma.rn.f32 	%f74, %f59, %f62, %f452;
	fma.rn.f32 	%f75, %f59, %f63, %f453;
	fma.rn.f32 	%f76, %f59, %f64, %f454;
	fma.rn.f32 	%f77, %f60, %f61, %f455;
	fma.rn.f32 	%f78, %f60, %f62, %f456;
	fma.rn.f32 	%f79, %f60, %f63, %f457;
	fma.rn.f32 	%f80, %f60, %f64, %f458;
	ld.shared.f32 	%f81, [%r64+260];
	ld.shared.f32 	%f82, [%r64+264];
	ld.shared.f32 	%f83, [%r64+268];
	ld.shared.f32 	%f84, [%r64+272];
	ld.shared.f32 	%f85, [%r68+260];
	ld.shared.f32 	%f86, [%r68+264];
	ld.shared.f32 	%f87, [%r68+268];
	ld.shared.f32 	%f88, [%r68+272];
	fma.rn.f32 	%f89, %f81, %f85, %f65;
	fma.rn.f32 	%f90, %f81, %f86, %f66;
	fma.rn.f32 	%f91, %f81, %f87, %f67;
	fma.rn.f32 	%f92, %f81, %f88, %f68;
	fma.rn.f32 	%f93, %f82, %f85, %f69;
	fma.rn.f32 	%f94, %f82, %f86, %f70;
	fma.rn.f32 	%f95, %f82, %f87, %f71;
	fma.rn.f32 	%f96, %f82, %f88, %f72;
	fma.rn.f32 	%f97, %f83, %f85, %f73;
	fma.rn.f32 	%f98, %f83, %f86, %f74;
	fma.rn.f32 	%f99, %f83, %f87, %f75;
	fma.rn.f32 	%f100, %f83, %f88, %f76;
	fma.rn.f32 	%f101, %f84, %f85, %f77;
	fma.rn.f32 	%f102, %f84, %f86, %f78;
	fma.rn.f32 	%f103, %f84, %f87, %f79;
	fma.rn.f32 	%f104, %f84, %f88, %f80;
	ld.shared.f32 	%f105, [%r64+520];
	ld.shared.f32 	%f106, [%r64+524];
	ld.shared.f32 	%f107, [%r64+528];
	ld.shared.f32 	%f108, [%r64+532];
	ld.shared.f32 	%f109, [%r68+520];
	ld.shared.f32 	%f110, [%r68+524];
	ld.shared.f32 	%f111, [%r68+528];
	ld.shared.f32 	%f112, [%r68+532];
	fma.rn.f32 	%f113, %f105, %f109, %f89;
	fma.rn.f32 	%f114, %f105, %f110, %f90;
	fma.rn.f32 	%f115, %f105, %f111, %f91;
	fma.rn.f32 	%f116, %f105, %f112, %f92;
	fma.rn.f32 	%f117, %f106, %f109, %f93;
	fma.rn.f32 	%f118, %f106, %f110, %f94;
	fma.rn.f32 	%f119, %f106, %f111, %f95;
	fma.rn.f32 	%f120, %f106, %f112, %f96;
	fma.rn.f32 	%f121, %f107, %f109, %f97;
	fma.rn.f32 	%f122, %f107, %f110, %f98;
	fma.rn.f32 	%f123, %f107, %f111, %f99;
	fma.rn.f32 	%f124, %f107, %f112, %f100;
	fma.rn.f32 	%f125, %f108, %f109, %f101;
	fma.rn.f32 	%f126, %f108, %f110, %f102;
	fma.rn.f32 	%f127, %f108, %f111, %f103;
	fma.rn.f32 	%f128, %f108, %f112, %f104;
	ld.shared.f32 	%f129, [%r64+780];
	ld.shared.f32 	%f130, [%r64+784];
	ld.shared.f32 	%f131, [%r64+788];
	ld.shared.f32 	%f132, [%r64+792];
	ld.shared.f32 	%f133, [%r68+780];
	ld.shared.f32 	%f134, [%r68+784];
	ld.shared.f32 	%f135, [%r68+788];
	ld.shared.f32 	%f136, [%r68+792];
	fma.rn.f32 	%f137, %f129, %f133, %f113;
	fma.rn.f32 	%f138, %f129, %f134, %f114;
	fma.rn.f32 	%f139, %f129, %f135, %f115;
	fma.rn.f32 	%f140, %f129, %f136, %f116;
	fma.rn.f32 	%f141, %f130, %f133, %f117;
	fma.rn.f32 	%f142, %f130, %f134, %f118;
	fma.rn.f32 	%f143, %f130, %f135, %f119;
	fma.rn.f32 	%f144, %f130, %f136, %f120;
	fma.rn.f32 	%f145, %f131, %f133, %f121;
	fma.rn.f32 	%f146, %f131, %f134, %f122;
	fma.rn.f32 	%f147, %f131, %f135, %f123;
	fma.rn.f32 	%f148, %f131, %f136, %f124;
	fma.rn.f32 	%f149, %f132, %f133, %f125;
	fma.rn.f32 	%f150, %f132, %f134, %f126;
	fma.rn.f32 	%f151, %f132, %f135, %f127;
	fma.rn.f32 	%f152, %f132, %f136, %f128;
	ld.shared.f32 	%f153, [%r64+1040];
	ld.shared.f32 	%f154, [%r64+1044];
	ld.shared.f32 	%f155, [%r64+1048];
	ld.shared.f32 	%f156, [%r64+1052];
	ld.shared.f32 	%f157, [%r68+1040];
	ld.shared.f32 	%f158, [%r68+1044];
	ld.shared.f32 	%f159, [%r68+1048];
	ld.shared.f32 	%f160, [%r68+1052];
	fma.rn.f32 	%f161, %f153, %f157, %f137;
	fma.rn.f32 	%f162, %f153, %f158, %f138;
	fma.rn.f32 	%f163, %f153, %f159, %f139;
	fma.rn.f32 	%f164, %f153, %f160, %f140;
	fma.rn.f32 	%f165, %f154, %f157, %f141;
	fma.rn.f32 	%f166, %f154, %f158, %f142;
	fma.rn.f32 	%f167, %f154, %f159, %f143;
	fma.rn.f32 	%f168, %f154, %f160, %f144;
	fma.rn.f32 	%f169, %f155, %f157, %f145;
	fma.rn.f32 	%f170, %f155, %f158, %f146;
	fma.rn.f32 	%f171, %f155, %f159, %f147;
	fma.rn.f32 	%f172, %f155, %f160, %f148;
	fma.rn.f32 	%f173, %f156, %f157, %f149;
	fma.rn.f32 	%f174, %f156, %f158, %f150;
	fma.rn.f32 	%f175, %f156, %f159, %f151;
	fma.rn.f32 	%f176, %f156, %f160, %f152;
	ld.shared.f32 	%f177, [%r64+1300];
	ld.shared.f32 	%f178, [%r64+1304];
	ld.shared.f32 	%f179, [%r64+1308];
	ld.shared.f32 	%f180, [%r64+1312];
	ld.shared.f32 	%f181, [%r68+1300];
	ld.shared.f32 	%f182, [%r68+1304];
	ld.shared.f32 	%f183, [%r68+1308];
	ld.shared.f32 	%f184, [%r68+1312];
	fma.rn.f32 	%f185, %f177, %f181, %f161;
	fma.rn.f32 	%f186, %f177, %f182, %f162;
	fma.rn.f32 	%f187, %f177, %f183, %f163;
	fma.rn.f32 	%f188, %f177, %f184, %f164;
	fma.rn.f32 	%f189, %f178, %f181, %f165;
	fma.rn.f32 	%f190, %f178, %f182, %f166;
	fma.rn.f32 	%f191, %f178, %f183, %f167;
	fma.rn.f32 	%f192, %f178, %f184, %f168;
	fma.rn.f32 	%f193, %f179, %f181, %f169;
	fma.rn.f32 	%f194, %f179, %f182, %f170;
	fma.rn.f32 	%f195, %f179, %f183, %f171;
	fma.rn.f32 	%f196, %f179, %f184, %f172;
	fma.rn.f32 	%f197, %f180, %f181, %f173;
	fma.rn.f32 	%f198, %f180, %f182, %f174;
	fma.rn.f32 	%f199, %f180, %f183, %f175;
	fma.rn.f32 	%f200, %f180, %f184, %f176;
	ld.shared.f32 	%f201, [%r64+1560];
	ld.shared.f32 	%f202, [%r64+1564];
	ld.shared.f32 	%f203, [%r64+1568];
	ld.shared.f32 	%f204, [%r64+1572];
	ld.shared.f32 	%f205, [%r68+1560];
	ld.shared.f32 	%f206, [%r68+1564];
	ld.shared.f32 	%f207, [%r68+1568];
	ld.shared.f32 	%f208, [%r68+1572];
	fma.rn.f32 	%f209, %f201, %f205, %f185;
	fma.rn.f32 	%f210, %f201, %f206, %f186;
	fma.rn.f32 	%f211, %f201, %f207, %f187;
	fma.rn.f32 	%f212, %f201, %f208, %f188;
	fma.rn.f32 	%f213, %f202, %f205, %f189;
	fma.rn.f32 	%f214, %f202, %f206, %f190;
	fma.rn.f32 	%f215, %f202, %f207, %f191;
	fma.rn.f32 	%f216, %f202, %f208, %f192;
	fma.rn.f32 	%f217, %f203, %f205, %f193;
	fma.rn.f32 	%f218, %f203, %f206, %f194;
	fma.rn.f32 	%f219, %f203, %f207, %f195;
	fma.rn.f32 	%f220, %f203, %f208, %f196;
	fma.rn.f32 	%f221, %f204, %f205, %f197;
	fma.rn.f32 	%f222, %f204, %f206, %f198;
	fma.rn.f32 	%f223, %f204, %f207, %f199;
	fma.rn.f32 	%f224, %f204, %f208, %f200;
	ld.shared.f32 	%f225, [%r64+1820];
	ld.shared.f32 	%f226, [%r64+1824];
	ld.shared.f32 	%f227, [%r64+1828];
	ld.shared.f32 	%f228, [%r64+1832];
	ld.shared.f32 	%f229, [%r68+1820];
	ld.shared.f32 	%f230, [%r68+1824];
	ld.shared.f32 	%f231, [%r68+1828];
	ld.shared.f32 	%f232, [%r68+1832];
	fma.rn.f32 	%f233, %f225, %f229, %f209;
	fma.rn.f32 	%f234, %f225, %f230, %f210;
	fma.rn.f32 	%f235, %f225, %f231, %f211;
	fma.rn.f32 	%f236, %f225, %f232, %f212;
	fma.rn.f32 	%f237, %f226, %f229, %f213;
	fma.rn.f32 	%f238, %f226, %f230, %f214;
	fma.rn.f32 	%f239, %f226, %f231, %f215;
	fma.rn.f32 	%f240, %f226, %f232, %f216;
	fma.rn.f32 	%f241, %f227, %f229, %f217;
	fma.rn.f32 	%f242, %f227, %f230, %f218;
	fma.rn.f32 	%f243, %f227, %f231, %f219;
	fma.rn.f32 	%f244, %f227, %f232, %f220;
	fma.rn.f32 	%f245, %f228, %f229, %f221;
	fma.rn.f32 	%f246, %f228, %f230, %f222;
	fma.rn.f32 	%f247, %f228, %f231, %f223;
	fma.rn.f32 	%f248, %f228, %f232, %f224;
	ld.shared.f32 	%f249, [%r64+2080];
	ld.shared.f32 	%f250, [%r64+2084];
	ld.shared.f32 	%f251, [%r64+2088];
	ld.shared.f32 	%f252, [%r64+2092];
	ld.shared.f32 	%f253, [%r68+2080];
	ld.shared.f32 	%f254, [%r68+2084];
	ld.shared.f32 	%f255, [%r68+2088];
	ld.shared.f32 	%f256, [%r68+2092];
	fma.rn.f32 	%f257, %f249, %f253, %f233;
	fma.rn.f32 	%f258, %f249, %f254, %f234;
	fma.rn.f32 	%f259, %f249, %f255, %f235;
	fma.rn.f32 	%f260, %f249, %f256, %f236;
	fma.rn.f32 	%f261, %f250, %f253, %f237;
	fma.rn.f32 	%f262, %f250, %f254, %f238;
	fma.rn.f32 	%f263, %f250, %f255, %f239;
	fma.rn.f32 	%f264, %f250, %f256, %f240;
	fma.rn.f32 	%f265, %f251, %f253, %f241;
	fma.rn.f32 	%f266, %f251, %f254, %f242;
	fma.rn.f32 	%f267, %f251, %f255, %f243;
	fma.rn.f32 	%f268, %f251, %f256, %f244;
	fma.rn.f32 	%f269, %f252, %f253, %f245;
	fma.rn.f32 	%f270, %f252, %f254, %f246;
	fma.rn.f32 	%f271, %f252, %f255, %f247;
	fma.rn.f32 	%f272, %f252, %f256, %f248;
	ld.shared.f32 	%f273, [%r64+2340];
	ld.shared.f32 	%f274, [%r64+2344];
	ld.shared.f32 	%f275, [%r64+2348];
	ld.shared.f32 	%f276, [%r64+2352];
	ld.shared.f32 	%f277, [%r68+2340];
	ld.shared.f32 	%f278, [%r68+2344];
	ld.shared.f32 	%f279, [%r68+2348];
	ld.shared.f32 	%f280, [%r68+2352];
	fma.rn.f32 	%f281, %f273, %f277, %f257;
	fma.rn.f32 	%f282, %f273, %f278, %f258;
	fma.rn.f32 	%f283, %f273, %f279, %f259;
	fma.rn.f32 	%f284, %f273, %f280, %f260;
	fma.rn.f32 	%f285, %f274, %f277, %f261;
	fma.rn.f32 	%f286, %f274, %f278, %f262;
	fma.rn.f32 	%f287, %f274, %f279, %f263;
	fma.rn.f32 	%f288, %f274, %f280, %f264;
	fma.rn.f32 	%f289, %f275, %f277, %f265;
	fma.rn.f32 	%f290, %f275, %f278, %f266;
	fma.rn.f32 	%f291, %f275, %f279, %f267;
	fma.rn.f32 	%f292, %f275, %f280, %f268;
	fma.rn.f32 	%f293, %f276, %f277, %f269;
	fma.rn.f32 	%f294, %f276, %f278, %f270;
	fma.rn.f32 	%f295, %f276, %f279, %f271;
	fma.rn.f32 	%f296, %f276, %f280, %f272;
	ld.shared.f32 	%f297, [%r64+2600];
	ld.shared.f32 	%f298, [%r64+2604];
	ld.shared.f32 	%f299, [%r64+2608];
	ld.shared.f32 	%f300, [%r64+2612];
	ld.shared.f32 	%f301, [%r68+2600];
	ld.shared.f32 	%f302, [%r68+2604];
	ld.shared.f32 	%f303, [%r68+2608];
	ld.shared.f32 	%f304, [%r68+2612];
	fma.rn.f32 	%f305, %f297, %f301, %f281;
	fma.rn.f32 	%f306, %f297, %f302, %f282;
	fma.rn.f32 	%f307, %f297, %f303, %f283;
	fma.rn.f32 	%f308, %f297, %f304, %f284;
	fma.rn.f32 	%f309, %f298, %f301, %f285;
	fma.rn.f32 	%f310, %f298, %f302, %f286;
	fma.rn.f32 	%f311, %f298, %f303, %f287;
	fma.rn.f32 	%f312, %f298, %f304, %f288;
	fma.rn.f32 	%f313, %f299, %f301, %f289;
	fma.rn.f32 	%f314, %f299, %f302, %f290;
	fma.rn.f32 	%f315, %f299, %f303, %f291;
	fma.rn.f32 	%f316, %f299, %f304, %f292;
	fma.rn.f32 	%f317, %f300, %f301, %f293;
	fma.rn.f32 	%f318, %f300, %f302, %f294;
	fma.rn.f32 	%f319, %f300, %f303, %f295;
	fma.rn.f32 	%f320, %f300, %f304, %f296;
	ld.shared.f32 	%f321, [%r64+2860];
	ld.shared.f32 	%f322, [%r64+2864];
	ld.shared.f32 	%f323, [%r64+2868];
	ld.shared.f32 	%f324, [%r64+2872];
	ld.shared.f32 	%f325, [%r68+2860];
	ld.shared.f32 	%f326, [%r68+2864];
	ld.shared.f32 	%f327, [%r68+2868];
	ld.shared.f32 	%f328, [%r68+2872];
	fma.rn.f32 	%f329, %f321, %f325, %f305;
	fma.rn.f32 	%f330, %f321, %f326, %f306;
	fma.rn.f32 	%f331, %f321, %f327, %f307;
	fma.rn.f32 	%f332, %f321, %f328, %f308;
	fma.rn.f32 	%f333, %f322, %f325, %f309;
	fma.rn.f32 	%f334, %f322, %f326, %f310;
	fma.rn.f32 	%f335, %f322, %f327, %f311;
	fma.rn.f32 	%f336, %f322, %f328, %f312;
	fma.rn.f32 	%f337, %f323, %f325, %f313;
	fma.rn.f32 	%f338, %f323, %f326, %f314;
	fma.rn.f32 	%f339, %f323, %f327, %f315;
	fma.rn.f32 	%f340, %f323, %f328, %f316;
	fma.rn.f32 	%f341, %f324, %f325, %f317;
	fma.rn.f32 	%f342, %f324, %f326, %f318;
	fma.rn.f32 	%f343, %f324, %f327, %f319;
	fma.rn.f32 	%f344, %f324, %f328, %f320;
	ld.shared.f32 	%f345, [%r64+3120];
	ld.shared.f32 	%f346, [%r64+3124];
	ld.shared.f32 	%f347, [%r64+3128];
	ld.shared.f32 	%f348, [%r64+3132];
	ld.shared.f32 	%f349, [%r68+3120];
	ld.shared.f32 	%f350, [%r68+3124];
	ld.shared.f32 	%f351, [%r68+3128];
	ld.shared.f32 	%f352, [%r68+3132];
	fma.rn.f32 	%f353, %f345, %f349, %f329;
	fma.rn.f32 	%f354, %f345, %f350, %f330;
	fma.rn.f32 	%f355, %f345, %f351, %f331;
	fma.rn.f32 	%f356, %f345, %f352, %f332;
	fma.rn.f32 	%f357, %f346, %f349, %f333;
	fma.rn.f32 	%f358, %f346, %f350, %f334;
	fma.rn.f32 	%f359, %f346, %f351, %f335;
	fma.rn.f32 	%f360, %f346, %f352, %f336;
	fma.rn.f32 	%f361, %f347, %f349, %f337;
	fma.rn.f32 	%f362, %f347, %f350, %f338;
	fma.rn.f32 	%f363, %f347, %f351, %f339;
	fma.rn.f32 	%f364, %f347, %f352, %f340;
	fma.rn.f32 	%f365, %f348, %f349, %f341;
	fma.rn.f32 	%f366, %f348, %f350, %f342;
	fma.rn.f32 	%f367, %f348, %f351, %f343;
	fma.rn.f32 	%f368, %f348, %f352, %f344;
	ld.shared.f32 	%f369, [%r64+3380];
	ld.shared.f32 	%f370, [%r64+3384];
	ld.shared.f32 	%f371, [%r64+3388];
	ld.shared.f32 	%f372, [%r64+3392];
	ld.shared.f32 	%f373, [%r68+3380];
	ld.shared.f32 	%f374, [%r68+3384];
	ld.shared.f32 	%f375, [%r68+3388];
	ld.shared.f32 	%f376, [%r68+3392];
	fma.rn.f32 	%f377, %f369, %f373, %f353;
	fma.rn.f32 	%f378, %f369, %f374, %f354;
	fma.rn.f32 	%f379, %f369, %f375, %f355;
	fma.rn.f32 	%f380, %f369, %f376, %f356;
	fma.rn.f32 	%f381, %f370, %f373, %f357;
	fma.rn.f32 	%f382, %f370, %f374, %f358;
	fma.rn.f32 	%f383, %f370, %f375, %f359;
	fma.rn.f32 	%f384, %f370, %f376, %f360;
	fma.rn.f32 	%f385, %f371, %f373, %f361;
	fma.rn.f32 	%f386, %f371, %f374, %f362;
	fma.rn.f32 	%f387, %f371, %f375, %f363;
	fma.rn.f32 	%f388, %f371, %f376, %f364;
	fma.rn.f32 	%f389, %f372, %f373, %f365;
	fma.rn.f32 	%f390, %f372, %f374, %f366;
	fma.rn.f32 	%f391, %f372, %f375, %f367;
	fma.rn.f32 	%f392, %f372, %f376, %f368;
	ld.shared.f32 	%f393, [%r64+3640];
	ld.shared.f32 	%f394, [%r64+3644];
	ld.shared.f32 	%f395, [%r64+3648];
	ld.shared.f32 	%f396, [%r64+3652];
	ld.shared.f32 	%f397, [%r68+3640];
	ld.shared.f32 	%f398, [%r68+3644];
	ld.shared.f32 	%f399, [%r68+3648];
	ld.shared.f32 	%f400, [%r68+3652];
	fma.rn.f32 	%f401, %f393, %f397, %f377;
	fma.rn.f32 	%f402, %f393, %f398, %f378;
	fma.rn.f32 	%f403, %f393, %f399, %f379;
	fma.rn.f32 	%f404, %f393, %f400, %f380;
	fma.rn.f32 	%f405, %f394, %f397, %f381;
	fma.rn.f32 	%f406, %f394, %f398, %f382;
	fma.rn.f32 	%f407, %f394, %f399, %f383;
	fma.rn.f32 	%f408, %f394, %f400, %f384;
	fma.rn.f32 	%f409, %f395, %f397, %f385;
	fma.rn.f32 	%f410, %f395, %f398, %f386;
	fma.rn.f32 	%f411, %f395, %f399, %f387;
	fma.rn.f32 	%f412, %f395, %f400, %f388;
	fma.rn.f32 	%f413, %f396, %f397, %f389;
	fma.rn.f32 	%f414, %f396, %f398, %f390;
	fma.rn.f32 	%f415, %f396, %f399, %f391;
	fma.rn.f32 	%f416, %f396, %f400, %f392;
	ld.shared.f32 	%f417, [%r64+3900];
	ld.shared.f32 	%f418, [%r64+3904];
	ld.shared.f32 	%f419, [%r64+3908];
	ld.shared.f32 	%f420, [%r64+3912];
	ld.shared.f32 	%f421, [%r68+3900];
	ld.shared.f32 	%f422, [%r68+3904];
	ld.shared.f32 	%f423, [%r68+3908];
	ld.shared.f32 	%f424, [%r68+3912];
	fma.rn.f32 	%f450, %f417, %f421, %f401;
	fma.rn.f32 	%f449, %f417, %f422, %f402;
	fma.rn.f32 	%f448, %f417, %f423, %f403;
	fma.rn.f32 	%f447, %f417, %f424, %f404;
	fma.rn.f32 	%f446, %f418, %f421, %f405;
	fma.rn.f32 	%f445, %f418, %f422, %f406;
	fma.rn.f32 	%f444, %f418, %f423, %f407;
	fma.rn.f32 	%f443, %f418, %f424, %f408;
	fma.rn.f32 	%f451, %f419, %f421, %f409;
	fma.rn.f32 	%f452, %f419, %f422, %f410;
	fma.rn.f32 	%f453, %f419, %f423, %f411;
	fma.rn.f32 	%f454, %f419, %f424, %f412;
	fma.rn.f32 	%f455, %f420, %f421, %f413;
	fma.rn.f32 	%f456, %f420, %f422, %f414;
	fma.rn.f32 	%f457, %f420, %f423, %f415;
	fma.rn.f32 	%f458, %f420, %f424, %f416;
	bar.sync 	0;
	add.s32 	%r70, %r70, 16;
	setp.lt.s32 	%p11, %r70, %r40;
	@%p11 bra 	$L__BB0_2;
$L__BB0_12:
	setp.ge.s32 	%p12, %r4, %r38;
	mad.lo.s32 	%r29, %r4, %r39, %r6;
	setp.ge.s32 	%p13, %r6, %r39;
	mul.wide.s32 	%rd15, %r29, 4;
	add.s64 	%rd2, %rd1, %rd15;
	or.pred  	%p14, %p12, %p13;
	@%p14 bra 	$L__BB0_14;
	st.global.f32 	[%rd2], %f450;
$L__BB0_14:
	setp.ge.s32 	%p15, %r4, %r38;
	add.s32 	%r30, %r6, 1;
	setp.ge.s32 	%p16, %r30, %r39;
	or.pred  	%p17, %p15, %p16;
	@%p17 bra 	$L__BB0_16;
	st.global.f32 	[%rd2+4], %f449;
$L__BB0_16:
	setp.ge.s32 	%p18, %r4, %r38;
	add.s32 	%r31, %r6, 2;
	setp.ge.s32 	%p19, %r31, %r39;
	or.pred  	%p20, %p18, %p19;
	@%p20 bra 	$L__BB0_18;
	st.global.f32 	[%rd2+8], %f448;
$L__BB0_18:
	setp.ge.s32 	%p21, %r4, %r38;
	add.s32 	%r32, %r6, 3;
	setp.ge.s32 	%p22, %r32, %r39;
	or.pred  	%p23, %p21, %p22;
	@%p23 bra 	$L__BB0_20;
	st.global.f32 	[%rd2+12], %f447;
$L__BB0_20:
	setp.ge.s32 	%p24, %r6, %r39;
	add.s32 	%r33, %r4, 1;
	setp.ge.s32 	%p25, %r33, %r38;
	add.s32 	%r34, %r29, %r39;
	mul.wide.s32 	%rd16, %r34, 4;
	add.s64 	%rd3, %rd1, %rd16;
	or.pred  	%p26, %p25, %p24;
	@%p26 bra 	$L__BB0_22;
	st.global.f32 	[%rd3], %f446;
$L__BB0_22:
	setp.ge.s32 	%p27, %r33, %r38;
	setp.ge.s32 	%p28, %r30, %r39;
	or.pred  	%p29, %p27, %p28;
	@%p29 bra 	$L__BB0_24;
	st.global.f32 	[%rd3+4], %f445;
$L__BB0_24:
	setp.ge.s32 	%p30, %r33, %r38;
	setp.ge.s32 	%p31, %r31, %r39;
	or.pred  	%p32, %p30, %p31;
	@%p32 bra 	$L__BB0_26;
	st.global.f32 	[%rd3+8], %f444;
$L__BB0_26:
	setp.ge.s32 	%p33, %r33, %r38;
	setp.ge.s32 	%p34, %r32, %r39;
	or.pred  	%p35, %p33, %p34;
	@%p35 bra 	$L__BB0_28;
	st.global.f32 	[%rd3+12], %f443;
$L__BB0_28:
	setp.ge.s32 	%p36, %r6, %r39;
	add.s32 	%r35, %r4, 2;
	setp.ge.s32 	%p37, %r35, %r38;
	add.s32 	%r36, %r34, %r39;
	mul.wide.s32 	%rd17, %r36, 4;
	add.s64 	%rd4, %rd1, %rd17;
	or.pred  	%p38, %p37, %p36;
	@%p38 bra 	$L__BB0_30;
	st.global.f32 	[%rd4], %f451;
$L__BB0_30:
	setp.ge.s32 	%p39, %r35, %r38;
	setp.ge.s32 	%p40, %r30, %r39;
	or.pred  	%p41, %p39, %p40;
	@%p41 bra 	$L__BB0_32;
	st.global.f32 	[%rd4+4], %f452;
$L__BB0_32:
	setp.ge.s32 	%p42, %r35, %r38;
	setp.ge.s32 	%p43, %r31, %r39;
	or.pred  	%p44, %p42, %p43;
	@%p44 bra 	$L__BB0_34;
	st.global.f32 	[%rd4+8], %f453;
$L__BB0_34:
	setp.ge.s32 	%p45, %r35, %r38;
	setp.ge.s32 	%p46, %r32, %r39;
	or.pred  	%p47, %p45, %p46;
	@%p47 bra 	$L__BB0_36;
	st.global.f32 	[%rd4+12], %f454;
$L__BB0_36:
	setp.ge.s32 	%p48, %r6, %r39;
	add.s32 	%r37, %r4, 3;
	setp.ge.s32 	%p49, %r37, %r38;
	add.s32 	%r69, %r36, %r39;
	mul.wide.s32 	%rd18, %r69, 4;
	add.s64 	%rd5, %rd1, %rd18;
	or.pred  	%p50, %p49, %p48;
	@%p50 bra 	$L__BB0_38;
	st.global.f32 	[%rd5], %f455;
$L__BB0_38:
	setp.ge.s32 	%p51, %r37, %r38;
	setp.ge.s32 	%p52, %r30, %r39;
	or.pred  	%p53, %p51, %p52;
	@%p53 bra 	$L__BB0_40;
	st.global.f32 	[%rd5+4], %f456;
$L__BB0_40:
	setp.ge.s32 	%p54, %r37, %r38;
	setp.ge.s32 	%p55, %r31, %r39;
	or.pred  	%p56, %p54, %p55;
	@%p56 bra 	$L__BB0_42;
	st.global.f32 	[%rd5+8], %f457;
$L__BB0_42:
	setp.ge.s32 	%p57, %r37, %r38;
	setp.ge.s32 	%p58, %r32, %r39;
	or.pred  	%p59, %p57, %p58;
	@%p59 bra 	$L__BB0_44;
	st.global.f32 	[%rd5+12], %f458;
$L__BB0_44:
	ret;

}
	// .globl	_Z14float4LoadGemmILi64ELi64ELi16ELi4ELi4EEvPKfS1_Pfiii
.visible .entry _Z14float4LoadGemmILi64ELi64ELi16ELi4ELi4EEvPKfS1_Pfiii(
	.param .u64 .ptr .align 1 _Z14float4LoadGemmILi64ELi64ELi16ELi4ELi4EEvPKfS1_Pfiii_param_0,
	.param .u64 .ptr .align 1 _Z14float4LoadGemmILi64ELi64ELi16ELi4ELi4EEvPKfS1_Pfiii_param_1,
	.param .u64 .ptr .align 1 _Z14float4LoadGemmILi64ELi64ELi16ELi4ELi4EEvPKfS1_Pfiii_param_2,
	.param .u32 _Z14float4LoadGemmILi64ELi64ELi16ELi4ELi4EEvPKfS1_Pfiii_param_3,
	.param .u32 _Z14float4LoadGemmILi64ELi64ELi16ELi4ELi4EEvPKfS1_Pfiii_param_4,
	.param .u32 _Z14float4LoadGemmILi64ELi64ELi16ELi4ELi4EEvPKfS1_Pfiii_param_5
)
{
	.reg .pred 	%p<70>;
	.reg .b32 	%r<83>;
	.reg .b32 	%f<467>;
	.reg .b64 	%rd<23>;
	// demoted variable
	.shared .align 4 .b8 _ZZ14float4LoadGemmILi64ELi64ELi16ELi4ELi4EEvPKfS1_PfiiiE2As[4352];
	// demoted variable
	.shared .align 4 .b8 _ZZ14float4LoadGemmILi64ELi64ELi16ELi4ELi4EEvPKfS1_PfiiiE2Bs[4352];
	ld.param.u64 	%rd8, [_Z14float4LoadGemmILi64ELi64ELi16ELi4ELi4EEvPKfS1_Pfiii_param_0];
	ld.param.u64 	%rd9, [_Z14float4LoadGemmILi64ELi64ELi16ELi4ELi4EEvPKfS1_Pfiii_param_1];
	ld.param.u64 	%rd10, [_Z14float4LoadGemmILi64ELi64ELi16ELi4ELi4EEvPKfS1_Pfiii_param_2];
	ld.param.u32 	%r42, [_Z14float4LoadGemmILi64ELi64ELi16ELi4ELi4EEvPKfS1_Pfiii_param_3];
	ld.param.u32 	%r43, [_Z14float4LoadGemmILi64ELi64ELi16ELi4ELi4EEvPKfS1_Pfiii_param_4];
	ld.param.u32 	%r44, [_Z14float4LoadGemmILi64ELi64ELi16ELi4ELi4EEvPKfS1_Pfiii_param_5];
	cvta.to.global.u64 	%rd1, %rd8;
	cvta.to.global.u64 	%rd2, %rd9;
	cvta.to.global.u64 	%rd3, %rd10;
	mov.u32 	%r45, %tid.x;
	mov.u32 	%r46, %tid.y;
	mov.u32 	%r47, %ctaid.y;
	shl.b32 	%r1, %r47, 6;
	shl.b32 	%r2, %r46, 2;
	add.s32 	%r3, %r1, %r2;
	mov.u32 	%r48, %ctaid.x;
	shl.b32 	%r4, %r48, 6;
	shl.b32 	%r5, %r45, 2;
	add.s32 	%r6, %r4, %r5;
	shl.b32 	%r49, %r46, 4;
	add.s32 	%r7, %r49, %r45;
	setp.lt.s32 	%p1, %r44, 1;
	mov.f32 	%f451, 0f00000000;
	mov.f32 	%f452, %f451;
	mov.f32 	%f453, %f451;
	mov.f32 	%f454, %f451;
	mov.f32 	%f455, %f451;
	mov.f32 	%f456, %f451;
	mov.f32 	%f457, %f451;
	mov.f32 	%f458, %f451;
	mov.f32 	%f459, %f451;
	mov.f32 	%f460, %f451;
	mov.f32 	%f461, %f451;
	mov.f32 	%f462, %f451;
	mov.f32 	%f463, %f451;
	mov.f32 	%f464, %f451;
	mov.f32 	%f465, %f451;
	mov.f32 	%f466, %f451;
	@%p1 bra 	$L__BB1_14;
	shl.b32 	%r51, %r7, 2;
	shr.u32 	%r8, %r7, 4;
	and.b32  	%r52, %r51, 60;
	add.s32 	%r9, %r52, %r1;
	mul.lo.s32 	%r53, %r8, 272;
	mov.u32 	%r54, _ZZ14float4LoadGemmILi64ELi64ELi16ELi4ELi4EEvPKfS1_PfiiiE2As;
	add.s32 	%r55, %r54, %r53;
	sub.s32 	%r10, 64, %r52;
	mul.lo.s32 	%r11, %r9, %r44;
	shl.b32 	%r56, %r7, 4;
	and.b32  	%r57, %r56, 240;
	add.s32 	%r12, %r55, %r57;
	add.s32 	%r13, %r52, %r4;
	mov.u32 	%r58, _ZZ14float4LoadGemmILi64ELi64ELi16ELi4ELi4EEvPKfS1_PfiiiE2Bs;
	add.s32 	%r59, %r58, %r53;
	add.s32 	%r14, %r59, %r57;
	shl.b32 	%r60, %r2, 2;
	add.s32 	%r15, %r54, %r60;
	shl.b32 	%r61, %r5, 2;
	add.s32 	%r16, %r58, %r61;
	mov.b32 	%r77, 0;
	mov.f32 	%f451, 0f00000000;
	add.s32 	%r63, %r9, 3;
$L__BB1_2:
	setp.gt.u32 	%p2, %r7, 255;
	@%p2 bra 	$L__BB1_13;
	setp.lt.s32 	%p3, %r63, %r42;
	add.s32 	%r18, %r8, %r77;
	setp.lt.s32 	%p4, %r18, %r44;
	and.pred  	%p5, %p4, %p3;
	@%p5 bra 	$L__BB1_47;
	add.s32 	%r65, %r8, %r11;
	add.s32 	%r79, %r65, %r77;
	mov.b32 	%r80, 1;
	mov.u32 	%r78, %r9;
	mov.u32 	%r81, %r12;
$L__BB1_5:
	setp.ge.s32 	%p6, %r18, %r44;
	setp.ge.s32 	%p7, %r78, %r42;
	mov.f32 	%f449, 0f00000000;
	or.pred  	%p8, %p6, %p7;
	@%p8 bra 	$L__BB1_7;
	mul.wide.u32 	%rd11, %r79, 4;
	add.s64 	%rd12, %rd1, %rd11;
	ld.global.nc.f32 	%f449, [%rd12];
$L__BB1_7:
	st.shared.f32 	[%r81], %f449;
	add.s32 	%r66, %r80, -1;
	setp.lt.u32 	%p9, %r66, 3;
	setp.lt.u32 	%p10, %r80, %r10;
	and.pred  	%p11, %p9, %p10;
	add.s32 	%r81, %r81, 4;
	add.s32 	%r80, %r80, 1;
	add.s32 	%r79, %r79, %r44;
	add.s32 	%r78, %r78, 1;
	@%p11 bra 	$L__BB1_5;
$L__BB1_8:
	add.s32 	%r69, %r13, 3;
	setp.lt.s32 	%p13, %r69, %r43;
	and.pred  	%p14, %p4, %p13;
	@%p14 bra 	$L__BB1_48;
	mul.lo.s32 	%r28, %r18, %r43;
	mov.b32 	%r82, 0;
$L__BB1_10:
	setp.ge.s32 	%p15, %r18, %r44;
	add.s32 	%r30, %r82, %r13;
	setp.ge.s32 	%p16, %r30, %r43;
	mov.f32 	%f450, 0f00000000;
	or.pred  	%p17, %p15, %p16;
	@%p17 bra 	$L__BB1_12;
	add.s32 	%r71, %r30, %r28;
	mul.wide.s32 	%rd15, %r71, 4;
	add.s64 	%rd16, %rd2, %rd15;
	ld.global.nc.f32 	%f450, [%rd16];
$L__BB1_12:
	shl.b32 	%r72, %r82, 2;
	add.s32 	%r73, %r14, %r72;
	st.shared.f32 	[%r73], %f450;
	add.s32 	%r31, %r82, 1;
	setp.lt.u32 	%p18, %r82, 3;
	setp.lt.u32 	%p19, %r31, %r10;
	and.pred  	%p20, %p18, %p19;
	mov.u32 	%r82, %r31;
	@%p20 bra 	$L__BB1_10;
$L__BB1_13:
	bar.sync 	0;
	ld.shared.f32 	%f65, [%r15];
	ld.shared.f32 	%f66, [%r15+4];
	ld.shared.f32 	%f67, [%r15+8];
	ld.shared.f32 	%f68, [%r15+12];
	ld.shared.f32 	%f69, [%r16];
	ld.shared.f32 	%f70, [%r16+4];
	ld.shared.f32 	%f71, [%r16+8];
	ld.shared.f32 	%f72, [%r16+12];
	fma.rn.f32 	%f73, %f65, %f69, %f458;
	fma.rn.f32 	%f74, %f65, %f70, %f457;
	fma.rn.f32 	%f75, %f65, %f71, %f456;
	fma.rn.f32 	%f76, %f65, %f72, %f455;
	fma.rn.f32 	%f77, %f66, %f69, %f454;
	fma.rn.f32 	%f78, %f66, %f70, %f453;
	fma.rn.f32 	%f79, %f66, %f71, %f452;
	fma.rn.f32 	%f80, %f66, %f72, %f451;
	fma.rn.f32 	%f81, %f67, %f69, %f459;
	fma.rn.f32 	%f82, %f67, %f70, %f460;
	fma.rn.f32 	%f83, %f67, %f71, %f461;
	fma.rn.f32 	%f84, %f67, %f72, %f462;
	fma.rn.f32 	%f85, %f68, %f69, %f463;
	fma.rn.f32 	%f86, %f68, %f70, %f464;
	fma.rn.f32 	%f87, %f68, %f71, %f465;
	fma.rn.f32 	%f88, %f68, %f72, %f466;
	ld.shared.f32 	%f89, [%r15+272];
	ld.shared.f32 	%f90, [%r15+276];
	ld.shared.f32 	%f91, [%r15+280];
	ld.shared.f32 	%f92, [%r15+284];
	ld.shared.f32 	%f93, [%r16+272];
	ld.shared.f32 	%f94, [%r16+276];
	ld.shared.f32 	%f95, [%r16+280];
	ld.shared.f32 	%f96, [%r16+284];
	fma.rn.f32 	%f97, %f89, %f93, %f73;
	fma.rn.f32 	%f98, %f89, %f94, %f74;
	fma.rn.f32 	%f99, %f89, %f95, %f75;
	fma.rn.f32 	%f100, %f89, %f96, %f76;
	fma.rn.f32 	%f101, %f90, %f93, %f77;
	fma.rn.f32 	%f102, %f90, %f94, %f78;
	fma.rn.f32 	%f103, %f90, %f95, %f79;
	fma.rn.f32 	%f104, %f90, %f96, %f80;
	fma.rn.f32 	%f105, %f91, %f93, %f81;
	fma.rn.f32 	%f106, %f91, %f94, %f82;
	fma.rn.f32 	%f107, %f91, %f95, %f83;
	fma.rn.f32 	%f108, %f91, %f96, %f84;
	fma.rn.f32 	%f109, %f92, %f93, %f85;
	fma.rn.f32 	%f110, %f92, %f94, %f86;
	fma.rn.f32 	%f111, %f92, %f95, %f87;
	fma.rn.f32 	%f112, %f92, %f96, %f88;
	ld.shared.f32 	%f113, [%r15+544];
	ld.shared.f32 	%f114, [%r15+548];
	ld.shared.f32 	%f115, [%r15+552];
	ld.shared.f32 	%f116, [%r15+556];
	ld.shared.f32 	%f117, [%r16+544];
	ld.shared.f32 	%f118, [%r16+548];
	ld.shared.f32 	%f119, [%r16+552];
	ld.shared.f32 	%f120, [%r16+556];
	fma.rn.f32 	%f121, %f113, %f117, %f97;
	fma.rn.f32 	%f122, %f113, %f118, %f98;
	fma.rn.f32 	%f123, %f113, %f119, %f99;
	fma.rn.f32 	%f124, %f113, %f120, %f100;
	fma.rn.f32 	%f125, %f114, %f117, %f101;
	fma.rn.f32 	%f126, %f114, %f118, %f102;
	fma.rn.f32 	%f127, %f114, %f119, %f103;
	fma.rn.f32 	%f128, %f114, %f120, %f104;
	fma.rn.f32 	%f129, %f115, %f117, %f105;
	fma.rn.f32 	%f130, %f115, %f118, %f106;
	fma.rn.f32 	%f131, %f115, %f119, %f107;
	fma.rn.f32 	%f132, %f115, %f120, %f108;
	fma.rn.f32 	%f133, %f116, %f117, %f109;
	fma.rn.f32 	%f134, %f116, %f118, %f110;
	fma.rn.f32 	%f135, %f116, %f119, %f111;
	fma.rn.f32 	%f136, %f116, %f120, %f112;
	ld.shared.f32 	%f137, [%r15+816];
	ld.shared.f32 	%f138, [%r15+820];
	ld.shared.f32 	%f139, [%r15+824];
	ld.shared.f32 	%f140, [%r15+828];
	ld.shared.f32 	%f141, [%r16+816];
	ld.shared.f32 	%f142, [%r16+820];
	ld.shared.f32 	%f143, [%r16+824];
	ld.shared.f32 	%f144, [%r16+828];
	fma.rn.f32 	%f145, %f137, %f141, %f121;
	fma.rn.f32 	%f146, %f137, %f142, %f122;
	fma.rn.f32 	%f147, %f137, %f143, %f123;
	fma.rn.f32 	%f148, %f137, %f144, %f124;
	fma.rn.f32 	%f149, %f138, %f141, %f125;
	fma.rn.f32 	%f150, %f138, %f142, %f126;
	fma.rn.f32 	%f151, %f138, %f143, %f127;
	fma.rn.f32 	%f152, %f138, %f144, %f128;
	fma.rn.f32 	%f153, %f139, %f141, %f129;
	fma.rn.f32 	%f154, %f139, %f142, %f130;
	fma.rn.f32 	%f155, %f139, %f143, %f131;
	fma.rn.f32 	%f156, %f139, %f144, %f132;
	fma.rn.f32 	%f157, %f140, %f141, %f133;
	fma.rn.f32 	%f158, %f140, %f142, %f134;
	fma.rn.f32 	%f159, %f140, %f143, %f135;
	fma.rn.f32 	%f160, %f140, %f144, %f136;
	ld.shared.f32 	%f161, [%r15+1088];
	ld.shared.f32 	%f162, [%r15+1092];
	ld.shared.f32 	%f163, [%r15+1096];
	ld.shared.f32 	%f164, [%r15+1100];
	ld.shared.f32 	%f165, [%r16+1088];
	ld.shared.f32 	%f166, [%r16+1092];
	ld.shared.f32 	%f167, [%r16+1096];
	ld.shared.f32 	%f168, [%r16+1100];
	fma.rn.f32 	%f169, %f161, %f165, %f145;
	fma.rn.f32 	%f170, %f161, %f166, %f146;
	fma.rn.f32 	%f171, %f161, %f167, %f147;
	fma.rn.f32 	%f172, %f161, %f168, %f148;
	fma.rn.f32 	%f173, %f162, %f165, %f149;
	fma.rn.f32 	%f174, %f162, %f166, %f150;
	fma.rn.f32 	%f175, %f162, %f167, %f151;
	fma.rn.f32 	%f176, %f162, %f168, %f152;
	fma.rn.f32 	%f177, %f163, %f165, %f153;
	fma.rn.f32 	%f178, %f163, %f166, %f154;
	fma.rn.f32 	%f179, %f163, %f167, %f155;
	fma.rn.f32 	%f180, %f163, %f168, %f156;
	fma.rn.f32 	%f181, %f164, %f165, %f157;
	fma.rn.f32 	%f182, %f164, %f166, %f158;
	fma.rn.f32 	%f183, %f164, %f167, %f159;
	fma.rn.f32 	%f184, %f164, %f168, %f160;
	ld.shared.f32 	%f185, [%r15+1360];
	ld.shared.f32 	%f186, [%r15+1364];
	ld.shared.f32 	%f187, [%r15+1368];
	ld.shared.f32 	%f188, [%r15+1372];
	ld.shared.f32 	%f189, [%r16+1360];
	ld.shared.f32 	%f190, [%r16+1364];
	ld.shared.f32 	%f191, [%r16+1368];
	ld.shared.f32 	%f192, [%r16+1372];
	fma.rn.f32 	%f193, %f185, %f189, %f169;
	fma.rn.f32 	%f194, %f185, %f190, %f170;
	fma.rn.f32 	%f195, %f185, %f191, %f171;
	fma.rn.f32 	%f196, %f185, %f192, %f172;
	fma.rn.f32 	%f197, %f186, %f189, %f173;
	fma.rn.f32 	%f198, %f186, %f190, %f174;
	fma.rn.f32 	%f199, %f186, %f191, %f175;
	fma.rn.f32 	%f200, %f186, %f192, %f176;
	fma.rn.f32 	%f201, %f187, %f189, %f177;
	fma.rn.f32 	%f202, %f187, %f190, %f178;
	fma.rn.f32 	%f203, %f187, %f191, %f179;
	fma.rn.f32 	%f204, %f187, %f192, %f180;
	fma.rn.f32 	%f205, %f188, %f189, %f181;
	fma.rn.f32 	%f206, %f188, %f190, %f182;
	fma.rn.f32 	%f207, %f188, %f191, %f183;
	fma.rn.f32 	%f208, %f188, %f192, %f184;
	ld.shared.f32 	%f209, [%r15+1632];
	ld.shared.f32 	%f210, [%r15+1636];
	ld.shared.f32 	%f211, [%r15+1640];
	ld.shared.f32 	%f212, [%r15+1644];
	ld.shared.f32 	%f213, [%r16+1632];
	ld.shared.f32 	%f214, [%r16+1636];
	ld.shared.f32 	%f215, [%r16+1640];
	ld.shared.f32 	%f216, [%r16+1644];
	fma.rn.f32 	%f217, %f209, %f213, %f193;
	fma.rn.f32 	%f218, %f209, %f214, %f194;
	fma.rn.f32 	%f219, %f209, %f215, %f195;
	fma.rn.f32 	%f220, %f209, %f216, %f196;
	fma.rn.f32 	%f221, %f210, %f213, %f197;
	fma.rn.f32 	%f222, %f210, %f214, %f198;
	fma.rn.f32 	%f223, %f210, %f215, %f199;
	fma.rn.f32 	%f224, %f210, %f216, %f200;
	fma.rn.f32 	%f225, %f211, %f213, %f201;
	fma.rn.f32 	%f226, %f211, %f214, %f202;
	fma.rn.f32 	%f227, %f211, %f215, %f203;
	fma.rn.f32 	%f228, %f211, %f216, %f204;
	fma.rn.f32 	%f229, %f212, %f213, %f205;
	fma.rn.f32 	%f230, %f212, %f214, %f206;
	fma.rn.f32 	%f231, %f212, %f215, %f207;
	fma.rn.f32 	%f232, %f212, %f216, %f208;
	ld.shared.f32 	%f233, [%r15+1904];
	ld.shared.f32 	%f234, [%r15+1908];
	ld.shared.f32 	%f235, [%r15+1912];
	ld.shared.f32 	%f236, [%r15+1916];
	ld.shared.f32 	%f237, [%r16+1904];
	ld.shared.f32 	%f238, [%r16+1908];
	ld.shared.f32 	%f239, [%r16+1912];
	ld.shared.f32 	%f240, [%r16+1916];
	fma.rn.f32 	%f241, %f233, %f237, %f217;
	fma.rn.f32 	%f242, %f233, %f238, %f218;
	fma.rn.f32 	%f243, %f233, %f239, %f219;
	fma.rn.f32 	%f244, %f233, %f240, %f220;
	fma.rn.f32 	%f245, %f234, %f237, %f221;
	fma.rn.f32 	%f246, %f234, %f238, %f222;
	fma.rn.f32 	%f247, %f234, %f239, %f223;
	fma.rn.f32 	%f248, %f234, %f240, %f224;
	fma.rn.f32 	%f249, %f235, %f237, %f225;
	fma.rn.f32 	%f250, %f235, %f238, %f226;
	fma.rn.f32 	%f251, %f235, %f239, %f227;
	fma.rn.f32 	%f252, %f235, %f240, %f228;
	fma.rn.f32 	%f253, %f236, %f237, %f229;
	fma.rn.f32 	%f254, %f236, %f238, %f230;
	fma.rn.f32 	%f255, %f236, %f239, %f231;
	fma.rn.f32 	%f256, %f236, %f240, %f232;
	ld.shared.f32 	%f257, [%r15+2176];
	ld.shared.f32 	%f258, [%r15+2180];
	ld.shared.f32 	%f259, [%r15+2184];
	ld.shared.f32 	%f260, [%r15+2188];
	ld.shared.f32 	%f261, [%r16+2176];
	ld.shared.f32 	%f262, [%r16+2180];
	ld.shared.f32 	%f263, [%r16+2184];
	ld.shared.f32 	%f264, [%r16+2188];
	fma.rn.f32 	%f265, %f257, %f261, %f241;
	fma.rn.f32 	%f266, %f257, %f262, %f242;
	fma.rn.f32 	%f267, %f257, %f263, %f243;
	fma.rn.f32 	%f268, %f257, %f264, %f244;
	fma.rn.f32 	%f269, %f258, %f261, %f245;
	fma.rn.f32 	%f270, %f258, %f262, %f246;
	fma.rn.f32 	%f271, %f258, %f263, %f247;
	fma.rn.f32 	%f272, %f258, %f264, %f248;
	fma.rn.f32 	%f273, %f259, %f261, %f249;
	fma.rn.f32 	%f274, %f259, %f262, %f250;
	fma.rn.f32 	%f275, %f259, %f263, %f251;
	fma.rn.f32 	%f276, %f259, %f264, %f252;
	fma.rn.f32 	%f277, %f260, %f261, %f253;
	fma.rn.f32 	%f278, %f260, %f262, %f254;
	fma.rn.f32 	%f279, %f260, %f263, %f255;
	fma.rn.f32 	%f280, %f260, %f264, %f256;
	ld.shared.f32 	%f281, [%r15+2448];
	ld.shared.f32 	%f282, [%r15+2452];
	ld.shared.f32 	%f283, [%r15+2456];
	ld.shared.f32 	%f284, [%r15+2460];
	ld.shared.f32 	%f285, [%r16+2448];
	ld.shared.f32 	%f286, [%r16+2452];
	ld.shared.f32 	%f287, [%r16+2456];
	ld.shared.f32 	%f288, [%r16+2460];
	fma.rn.f32 	%f289, %f281, %f285, %f265;
	fma.rn.f32 	%f290, %f281, %f286, %f266;
	fma.rn.f32 	%f291, %f281, %f287, %f267;
	fma.rn.f32 	%f292, %f281, %f288, %f268;
	fma.rn.f32 	%f293, %f282, %f285, %f269;
	fma.rn.f32 	%f294, %f282, %f286, %f270;
	fma.rn.f32 	%f295, %f282, %f287, %f271;
	fma.rn.f32 	%f296, %f282, %f288, %f272;
	fma.rn.f32 	%f297, %f283, %f285, %f273;
	fma.rn.f32 	%f298, %f283, %f286, %f274;
	fma.rn.f32 	%f299, %f283, %f287, %f275;
	fma.rn.f32 	%f300, %f283, %f288, %f276;
	fma.rn.f32 	%f301, %f284, %f285, %f277;
	fma.rn.f32 	%f302, %f284, %f286, %f278;
	fma.rn.f32 	%f303, %f284, %f287, %f279;
	fma.rn.f32 	%f304, %f284, %f288, %f280;
	ld.shared.f32 	%f305, [%r15+2720];
	ld.shared.f32 	%f306, [%r15+2724];
	ld.shared.f32 	%f307, [%r15+2728];
	ld.shared.f32 	%f308, [%r15+2732];
	ld.shared.f32 	%f309, [%r16+2720];
	ld.shared.f32 	%f310, [%r16+2724];
	ld.shared.f32 	%f311, [%r16+2728];
	ld.shared.f32 	%f312, [%r16+2732];
	fma.rn.f32 	%f313, %f305, %f309, %f289;
	fma.rn.f32 	%f314, %f305, %f310, %f290;
	fma.rn.f32 	%f315, %f305, %f311, %f291;
	fma.rn.f32 	%f316, %f305, %f312, %f292;
	fma.rn.f32 	%f317, %f306, %f309, %f293;
	fma.rn.f32 	%f318, %f306, %f310, %f294;
	fma.rn.f32 	%f319, %f306, %f311, %f295;
	fma.rn.f32 	%f320, %f306, %f312, %f296;
	fma.rn.f32 	%f321, %f307, %f309, %f297;
	fma.rn.f32 	%f322, %f307, %f310, %f298;
	fma.rn.f32 	%f323, %f307, %f311, %f299;
	fma.rn.f32 	%f324, %f307, %f312, %f300;
	fma.rn.f32 	%f325, %f308, %f309, %f301;
	fma.rn.f32 	%f326, %f308, %f310, %f302;
	fma.rn.f32 	%f327, %f308, %f311, %f303;
	fma.rn.f32 	%f328, %f308, %f312, %f304;
	ld.shared.f32 	%f329, [%r15+2992];
	ld.shared.f32 	%f330, [%r15+2996];
	ld.shared.f32 	%f331, [%r15+3000];
	ld.shared.f32 	%f332, [%r15+3004];
	ld.shared.f32 	%f333, [%r16+2992];
	ld.shared.f32 	%f334, [%r16+2996];
	ld.shared.f32 	%f335, [%r16+3000];
	ld.shared.f32 	%f336, [%r16+3004];
	fma.rn.f32 	%f337, %f329, %f333, %f313;
	fma.rn.f32 	%f338, %f329, %f334, %f314;
	fma.rn.f32 	%f339, %f329, %f335, %f315;
	fma.rn.f32 	%f340, %f329, %f336, %f316;
	fma.rn.f32 	%f341, %f330, %f333, %f317;
	fma.rn.f32 	%f342, %f330, %f334, %f318;
	fma.rn.f32 	%f343, %f330, %f335, %f319;
	fma.rn.f32 	%f344, %f330, %f336, %f320;
	fma.rn.f32 	%f345, %f331, %f333, %f321;
	fma.rn.f32 	%f346, %f331, %f334, %f322;
	fma.rn.f32 	%f347, %f331, %f335, %f323;
	fma.rn.f32 	%f348, %f331, %f336, %f324;
	fma.rn.f32 	%f349, %f332, %f333, %f325;
	fma.rn.f32 	%f350, %f332, %f334, %f326;
	fma.rn.f32 	%f351, %f332, %f335, %f327;
	fma.rn.f32 	%f352, %f332, %f336, %f328;
	ld.shared.f32 	%f353, [%r15+3264];
	ld.shared.f32 	%f354, [%r15+3268];
	ld.shared.f32 	%f355, [%r15+3272];
	ld.shared.f32 	%f356, [%r15+3276];
	ld.shared.f32 	%f357, [%r16+3264];
	ld.shared.f32 	%f358, [%r16+3268];
	ld.shared.f32 	%f359, [%r16+3272];
	ld.shared.f32 	%f360, [%r16+3276];
	fma.rn.f32 	%f361, %f353, %f357, %f337;
	fma.rn.f32 	%f362, %f353, %f358, %f338;
	fma.rn.f32 	%f363, %f353, %f359, %f339;
	fma.rn.f32 	%f364, %f353, %f360, %f340;
	fma.rn.f32 	%f365, %f354, %f357, %f341;
	fma.rn.f32 	%f366, %f354, %f358, %f342;
	fma.rn.f32 	%f367, %f354, %f359, %f343;
	fma.rn.f32 	%f368, %f354, %f360, %f344;
	fma.rn.f32 	%f369, %f355, %f357, %f345;
	fma.rn.f32 	%f370, %f355, %f358, %f346;
	fma.rn.f32 	%f371, %f355, %f359, %f347;
	fma.rn.f32 	%f372, %f355, %f360, %f348;
	fma.rn.f32 	%f373, %f356, %f357, %f349;
	fma.rn.f32 	%f374, %f356, %f358, %f350;
	fma.rn.f32 	%f375, %f356, %f359, %f351;
	fma.rn.f32 	%f376, %f356, %f360, %f352;
	ld.shared.f32 	%f377, [%r15+3536];
	ld.shared.f32 	%f378, [%r15+3540];
	ld.shared.f32 	%f379, [%r15+3544];
	ld.shared.f32 	%f380, [%r15+3548];
	ld.shared.f32 	%f381, [%r16+3536];
	ld.shared.f32 	%f382, [%r16+3540];
	ld.shared.f32 	%f383, [%r16+3544];
	ld.shared.f32 	%f384, [%r16+3548];
	fma.rn.f32 	%f385, %f377, %f381, %f361;
	fma.rn.f32 	%f386, %f377, %f382, %f362;
	fma.rn.f32 	%f387, %f377, %f383, %f363;
	fma.rn.f32 	%f388, %f377, %f384, %f364;
	fma.rn.f32 	%f389, %f378, %f381, %f365;
	fma.rn.f32 	%f390, %f378, %f382, %f366;
	fma.rn.f32 	%f391, %f378, %f383, %f367;
	fma.rn.f32 	%f392, %f378, %f384, %f368;
	fma.rn.f32 	%f393, %f379, %f381, %f369;
	fma.rn.f32 	%f394, %f379, %f382, %f370;
	fma.rn.f32 	%f395, %f379, %f383, %f371;
	fma.rn.f32 	%f396, %f379, %f384, %f372;
	fma.rn.f32 	%f397, %f380, %f381, %f373;
	fma.rn.f32 	%f398, %f380, %f382, %f374;
	fma.rn.f32 	%f399, %f380, %f383, %f375;
	fma.rn.f32 	%f400, %f380, %f384, %f376;
	ld.shared.f32 	%f401, [%r15+3808];
	ld.shared.f32 	%f402, [%r15+3812];
	ld.shared.f32 	%f403, [%r15+3816];
	ld.shared.f32 	%f404, [%r15+3820];
	ld.shared.f32 	%f405, [%r16+3808];
	ld.shared.f32 	%f406, [%r16+3812];
	ld.shared.f32 	%f407, [%r16+3816];
	ld.shared.f32 	%f408, [%r16+3820];
	fma.rn.f32 	%f409, %f401, %f405, %f385;
	fma.rn.f32 	%f410, %f401, %f406, %f386;
	fma.rn.f32 	%f411, %f401, %f407, %f387;
	fma.rn.f32 	%f412, %f401, %f408, %f388;
	fma.rn.f32 	%f413, %f402, %f405, %f389;
	fma.rn.f32 	%f414, %f402, %f406, %f390;
	fma.rn.f32 	%f415, %f402, %f407, %f391;
	fma.rn.f32 	%f416, %f402, %f408, %f392;
	fma.rn.f32 	%f417, %f403, %f405, %f393;
	fma.rn.f32 	%f418, %f403, %f406, %f394;
	fma.rn.f32 	%f419, %f403, %f407, %f395;
	fma.rn.f32 	%f420, %f403, %f408, %f396;
	fma.rn.f32 	%f421, %f404, %f405, %f397;
	fma.rn.f32 	%f422, %f404, %f406, %f398;
	fma.rn.f32 	%f423, %f404, %f407, %f399;
	fma.rn.f32 	%f424, %f404, %f408, %f400;
	ld.shared.f32 	%f425, [%r15+4080];
	ld.shared.f32 	%f426, [%r15+4084];
	ld.shared.f32 	%f427, [%r15+4088];
	ld.shared.f32 	%f428, [%r15+4092];
	ld.shared.f32 	%f429, [%r16+4080];
	ld.shared.f32 	%f430, [%r16+4084];
	ld.shared.f32 	%f431, [%r16+4088];
	ld.shared.f32 	%f432, [%r16+4092];
	fma.rn.f32 	%f458, %f425, %f429, %f409;
	fma.rn.f32 	%f457, %f425, %f430, %f410;
	fma.rn.f32 	%f456, %f425, %f431, %f411;
	fma.rn.f32 	%f455, %f425, %f432, %f412;
	fma.rn.f32 	%f454, %f426, %f429, %f413;
	fma.rn.f32 	%f453, %f426, %f430, %f414;
	fma.rn.f32 	%f452, %f426, %f431, %f415;
	fma.rn.f32 	%f451, %f426, %f432, %f416;
	fma.rn.f32 	%f459, %f427, %f429, %f417;
	fma.rn.f32 	%f460, %f427, %f430, %f418;
	fma.rn.f32 	%f461, %f427, %f431, %f419;
	fma.rn.f32 	%f462, %f427, %f432, %f420;
	fma.rn.f32 	%f463, %f428, %f429, %f421;
	fma.rn.f32 	%f464, %f428, %f430, %f422;
	fma.rn.f32 	%f465, %f428, %f431, %f423;
	fma.rn.f32 	%f466, %f428, %f432, %f424;
	bar.sync 	0;
	add.s32 	%r77, %r77, 16;
	setp.lt.s32 	%p21, %r77, %r44;
	@%p21 bra 	$L__BB1_2;
$L__BB1_14:
	setp.ge.s32 	%p22, %r3, %r42;
	mad.lo.s32 	%r33, %r3, %r43, %r6;
	setp.ge.s32 	%p23, %r6, %r43;
	mul.wide.s32 	%rd19, %r33, 4;
	add.s64 	%rd4, %rd3, %rd19;
	or.pred  	%p24, %p22, %p23;
	@%p24 bra 	$L__BB1_16;
	st.global.f32 	[%rd4], %f458;
$L__BB1_16:
	setp.ge.s32 	%p25, %r3, %r42;
	add.s32 	%r34, %r6, 1;
	setp.ge.s32 	%p26, %r34, %r43;
	or.pred  	%p27, %p25, %p26;
	@%p27 bra 	$L__BB1_18;
	st.global.f32 	[%rd4+4], %f457;
$L__BB1_18:
	setp.ge.s32 	%p28, %r3, %r42;
	add.s32 	%r35, %r6, 2;
	setp.ge.s32 	%p29, %r35, %r43;
	or.pred  	%p30, %p28, %p29;
	@%p30 bra 	$L__BB1_20;
	st.global.f32 	[%rd4+8], %f456;
$L__BB1_20:
	setp.ge.s32 	%p31, %r3, %r42;
	add.s32 	%r36, %r6, 3;
	setp.ge.s32 	%p32, %r36, %r43;
	or.pred  	%p33, %p31, %p32;
	@%p33 bra 	$L__BB1_22;
	st.global.f32 	[%rd4+12], %f455;
$L__BB1_22:
	setp.ge.s32 	%p34, %r6, %r43;
	add.s32 	%r37, %r3, 1;
	setp.ge.s32 	%p35, %r37, %r42;
	add.s32 	%r38, %r33, %r43;
	mul.wide.s32 	%rd20, %r38, 4;
	add.s64 	%rd5, %rd3, %rd20;
	or.pred  	%p36, %p35, %p34;
	@%p36 bra 	$L__BB1_24;
	st.global.f32 	[%rd5], %f454;
$L__BB1_24:
	setp.ge.s32 	%p37, %r37, %r42;
	setp.ge.s32 	%p38, %r34, %r43;
	or.pred  	%p39, %p37, %p38;
	@%p39 bra 	$L__BB1_26;
	st.global.f32 	[%rd5+4], %f453;
$L__BB1_26:
	setp.ge.s32 	%p40, %r37, %r42;
	setp.ge.s32 	%p41, %r35, %r43;
	or.pred  	%p42, %p40, %p41;
	@%p42 bra 	$L__BB1_28;
	st.global.f32 	[%rd5+8], %f452;
$L__BB1_28:
	setp.ge.s32 	%p43, %r37, %r42;
	setp.ge.s32 	%p44, %r36, %r43;
	or.pred  	%p45, %p43, %p44;
	@%p45 bra 	$L__BB1_30;
	st.global.f32 	[%rd5+12], %f451;
$L__BB1_30:
	setp.ge.s32 	%p46, %r6, %r43;
	add.s32 	%r39, %r3, 2;
	setp.ge.s32 	%p47, %r39, %r42;
	add.s32 	%r40, %r38, %r43;
	mul.wide.s32 	%rd21, %r40, 4;
	add.s64 	%rd6, %rd3, %rd21;
	or.pred  	%p48, %p47, %p46;
	@%p48 bra 	$L__BB1_32;
	st.global.f32 	[%rd6], %f459;
$L__BB1_32:
	setp.ge.s32 	%p49, %r39, %r42;
	setp.ge.s32 	%p50, %r34, %r43;
	or.pred  	%p51, %p49, %p50;
	@%p51 bra 	$L__BB1_34;
	st.global.f32 	[%rd6+4], %f460;
$L__BB1_34:
	setp.ge.s32 	%p52, %r39, %r42;
	setp.ge.s32 	%p53, %r35, %r43;
	or.pred  	%p54, %p52, %p53;
	@%p54 bra 	$L__BB1_36;
	st.global.f32 	[%rd6+8], %f461;
$L__BB1_36:
	setp.ge.s32 	%p55, %r39, %r42;
	setp.ge.s32 	%p56, %r36, %r43;
	or.pred  	%p57, %p55, %p56;
	@%p57 bra 	$L__BB1_38;
	st.global.f32 	[%rd6+12], %f462;
$L__BB1_38:
	setp.ge.s32 	%p58, %r6, %r43;
	add.s32 	%r41, %r3, 3;
	setp.ge.s32 	%p59, %r41, %r42;
	add.s32 	%r76, %r40, %r43;
	mul.wide.s32 	%rd22, %r76, 4;
	add.s64 	%rd7, %rd3, %rd22;
	or.pred  	%p60, %p59, %p58;
	@%p60 bra 	$L__BB1_40;
	st.global.f32 	[%rd7], %f463;
$L__BB1_40:
	setp.ge.s32 	%p61, %r41, %r42;
	setp.ge.s32 	%p62, %r34, %r43;
	or.pred  	%p63, %p61, %p62;
	@%p63 bra 	$L__BB1_42;
	st.global.f32 	[%rd7+4], %f464;
$L__BB1_42:
	setp.ge.s32 	%p64, %r41, %r42;
	setp.ge.s32 	%p65, %r35, %r43;
	or.pred  	%p66, %p64, %p65;
	@%p66 bra 	$L__BB1_44;
	st.global.f32 	[%rd7+8], %f465;
$L__BB1_44:
	setp.ge.s32 	%p67, %r41, %r42;
	setp.ge.s32 	%p68, %r36, %r43;
	or.pred  	%p69, %p67, %p68;
	@%p69 bra 	$L__BB1_46;
	st.global.f32 	[%rd7+12], %f466;
$L__BB1_46:
	ret;
$L__BB1_47:
	add.s32 	%r68, %r11, %r18;
	mul.wide.u32 	%rd13, %r68, 4;
	add.s64 	%rd14, %rd1, %rd13;
	ld.global.nc.v4.f32 	{%f56, %f57, %f58, %f59}, [%rd14];
	st.shared.f32 	[%r12], %f56;
	st.shared.f32 	[%r12+4], %f57;
	st.shared.f32 	[%r12+8], %f58;
	st.shared.f32 	[%r12+12], %f59;
	bra.uni 	$L__BB1_8;
$L__BB1_48:
	mad.lo.s32 	%r75, %r18, %r43, %r13;
	mul.wide.s32 	%rd17, %r75, 4;
	add.s64 	%rd18, %rd2, %rd17;
	ld.global.nc.v4.f32 	{%f61, %f62, %f63, %f64}, [%rd18];
	st.shared.f32 	[%r14], %f61;
	st.shared.f32 	[%r14+4], %f62;
	st.shared.f32 	[%r14+8], %f63;
	st.shared.f32 	[%r14+12], %f64;
	bra.uni 	$L__BB1_13;

}


// ===== COMPILED SASS (sm_100) =====

	.target	sm_100

	.elftype	@"ET_EXEC"


//--------------------- .note.nv.tkinfo           --------------------------
	.section	.note.nv.tkinfo,"",@"SHT_NOTE"
	.sectionflags	@"SHF_NOTE_NV_TKINFO"
	.tkinfo
        /*0018*/ 	.word	0x00000002
        /*0030*/ 	.string	""
        /*0030*/ 	.string	"ptxas"
        /*0030*/ 	.string	"Cuda compilation tools, release 13.0, V13.0.88"
        /*0030*/ 	.string	"Build cuda_13.0.r13.0/compiler.36424714_0"
        /*0030*/ 	.string	"-arch sm_100 -m 64 "



//--------------------- .note.nv.cuinfo           --------------------------
	.section	.note.nv.cuinfo,"",@"SHT_NOTE"
	.sectionflags	@"SHF_NOTE_NV_CUINFO"
        /*0018*/ 	.short	0x0002
        /*001a*/ 	.short	0x0064
        /*001c*/ 	.short	0x0082
	.zero		2


//--------------------- .nv.info                  --------------------------
	.section	.nv.info,"",@"SHT_CUDA_INFO"
	.align	4


	//----- nvinfo : EIATTR_REGCOUNT
	.align		4
        /*0000*/ 	.byte	0x04, 0x2f
        /*0002*/ 	.short	(.L_1 - .L_0)
	.align		4
.L_0:
        /*0004*/ 	.word	index@(_Z14scalarLoadGemmILi64ELi64ELi16ELi4ELi4EEvPKfS1_Pfiii)
        /*0008*/ 	.word	0x00000026


	//----- nvinfo : EIATTR_FRAME_SIZE
	.align		4
.L_1:
        /*000c*/ 	.byte	0x04, 0x11
        /*000e*/ 	.short	(.L_3 - .L_2)
	.align		4
.L_2:
        /*0010*/ 	.word	index@(_Z14scalarLoadGemmILi64ELi64ELi16ELi4ELi4EEvPKfS1_Pfiii)
        /*0014*/ 	.word	0x00000000


	//----- nvinfo : EIATTR_REGCOUNT
	.align		4
.L_3:
        /*0018*/ 	.byte	0x04, 0x2f
        /*001a*/ 	.short	(.L_5 - .L_4)
	.align		4
.L_4:
        /*001c*/ 	.word	index@(_Z14float4LoadGemmILi64ELi64ELi16ELi4ELi4EEvPKfS1_Pfiii)
        /*0020*/ 	.word	0x0000002e


	//----- nvinfo : EIATTR_FRAME_SIZE
	.align		4
.L_5:
        /*0024*/ 	.byte	0x04, 0x11
        /*0026*/ 	.short	(.L_7 - .L_6)
	.align		4
.L_6:
        /*0028*/ 	.word	index@(_Z14float4LoadGemmILi64ELi64ELi16ELi4ELi4EEvPKfS1_Pfiii)
        /*002c*/ 	.word	0x00000000


	//----- nvinfo : EIATTR_MIN_STACK_SIZE
	.align		4
.L_7:
        /*0030*/ 	.byte	0x04, 0x12
        /*0032*/ 	.short	(.L_9 - .L_8)
	.align		4
.L_8:
        /*0034*/ 	.word	index@(_Z14float4LoadGemmILi64ELi64ELi16ELi4ELi4EEvPKfS1_Pfiii)
        /*0038*/ 	.word	0x00000000


	//----- nvinfo : EIATTR_MIN_STACK_SIZE
	.align		4
.L_9:
        /*003c*/ 	.byte	0x04, 0x12
        /*003e*/ 	.short	(.L_11 - .L_10)
	.align		4
.L_10:
        /*0040*/ 	.word	index@(_Z14scalarLoadGemmILi64ELi64ELi16ELi4ELi4EEvPKfS1_Pfiii)
        /*0044*/ 	.word	0x00000000
.L_11:


//--------------------- .nv.compat                --------------------------
	.section	.nv.compat,"",@"SHT_CUDA_COMPAT_INFO"
	.align	4
        /*0000*/ 	.byte	0x02, 0x09, 0x00, 0x00, 0x02, 0x02, 0x01, 0x00, 0x02, 0x05, 0x05, 0x00, 0x03, 0x07, 0x01, 0x01
        /*0010*/ 	.byte	0x02, 0x03, 0x00, 0x00, 0x02, 0x06, 0x01, 0x00, 0x04, 0x0b, 0x08, 0x00, 0x09, 0x00, 0x00, 0x00
        /*0020*/ 	.byte	0x00, 0x00, 0x00, 0x00


//--------------------- .nv.info._Z14float4LoadGemmILi64ELi64ELi16ELi4ELi4EEvPKfS1_Pfiii --------------------------
	.section	.nv.info._Z14float4LoadGemmILi64ELi64ELi16ELi4ELi4EEvPKfS1_Pfiii,"",@"SHT_CUDA_INFO"
	.sectionflags	@""
	.align	4


	//----- nvinfo : EIATTR_CUDA_API_VERSION
	.align		4
        /*0000*/ 	.byte	0x04, 0x37
        /*0002*/ 	.short	(.L_13 - .L_12)
.L_12:
        /*0004*/ 	.word	0x00000082


	//----- nvinfo : EIATTR_KPARAM_INFO
	.align		4
.L_13:
        /*0008*/ 	.byte	0x04, 0x17
        /*000a*/ 	.short	(.L_15 - .L_14)
.L_14:
        /*000c*/ 	.word	0x00000000
        /*0010*/ 	.short	0x0005
        /*0012*/ 	.short	0x0020
        /*0014*/ 	.byte	0x00, 0xf0, 0x11, 0x00


	//----- nvinfo : EIATTR_KPARAM_INFO
	.align		4
.L_15:
        /*0018*/ 	.byte	0x04, 0x17
        /*001a*/ 	.short	(.L_17 - .L_16)
.L_16:
        /*001c*/ 	.word	0x00000000
        /*0020*/ 	.short	0x0004
        /*0022*/ 	.short	0x001c
        /*0024*/ 	.byte	0x00, 0xf0, 0x11, 0x00


	//----- nvinfo : EIATTR_KPARAM_INFO
	.align		4
.L_17:
        /*0028*/ 	.byte	0x04, 0x17
        /*002a*/ 	.short	(.L_19 - .L_18)
.L_18:
        /*002c*/ 	.word	0x00000000
        /*0030*/ 	.short	0x0003
        /*0032*/ 	.short	0x0018
        /*0034*/ 	.byte	0x00, 0xf0, 0x11, 0x00


	//----- nvinfo : EIATTR_KPARAM_INFO
	.align		4
.L_19:
        /*0038*/ 	.byte	0x04, 0x17
        /*003a*/ 	.short	(.L_21 - .L_20)
.L_20:
        /*003c*/ 	.word	0x00000000
        /*0040*/ 	.short	0x0002
        /*0042*/ 	.short	0x0010
        /*0044*/ 	.byte	0x00, 0xf5, 0x21, 0x00


	//----- nvinfo : EIATTR_KPARAM_INFO
	.align		4
.L_21:
        /*0048*/ 	.byte	0x04, 0x17
        /*004a*/ 	.short	(.L_23 - .L_22)
.L_22:
        /*004c*/ 	.word	0x00000000
        /*0050*/ 	.short	0x0001
        /*0052*/ 	.short	0x0008
        /*0054*/ 	.byte	0x00, 0xf5, 0x21, 0x00


	//----- nvinfo : EIATTR_KPARAM_INFO
	.align		4
.L_23:
        /*0058*/ 	.byte	0x04, 0x17
        /*005a*/ 	.short	(.L_25 - .L_24)
.L_24:
        /*005c*/ 	.word	0x00000000
        /*0060*/ 	.short	0x0000
        /*0062*/ 	.short	0x0000
        /*0064*/ 	.byte	0x00, 0xf5, 0x21, 0x00


	//----- nvinfo : EIATTR_SPARSE_MMA_MASK
	.align		4
.L_25:
        /*0068*/ 	.byte	0x03, 0x50
        /*006a*/ 	.short	0x0000


	//----- nvinfo : EIATTR_MAXREG_COUNT
	.align		4
        /*006c*/ 	.byte	0x03, 0x1b
        /*006e*/ 	.short	0x00ff


	//----- nvinfo : EIATTR_NUM_BARRIERS
	.align		4
        /*0070*/ 	.byte	0x02, 0x4c
        /*0072*/ 	.byte	0x01
	.zero		1


	//----- nvinfo : EIATTR_MERCURY_ISA_VERSION
	.align		4
        /*0074*/ 	.byte	0x03, 0x5f
        /*0076*/ 	.short	0x0101


	//----- nvinfo : EIATTR_VRC_CTA_INIT_COUNT
	.align		4
        /*0078*/ 	.byte	0x02, 0x4a
	.zero		1
	.zero		1


	//----- nvinfo : EIATTR_EXIT_INSTR_OFFSETS
	.align		4
        /*007c*/ 	.byte	0x04, 0x1c
        /*007e*/ 	.short	(.L_27 - .L_26)


	//   ....[0]....
.L_26:
        /*0080*/ 	.word	0x00001ce0


	//   ....[1]....
        /*0084*/ 	.word	0x00001d00


	//----- nvinfo : EIATTR_CRS_STACK_SIZE
	.align		4
.L_27:
        /*0088*/ 	.byte	0x04, 0x1e
        /*008a*/ 	.short	(.L_29 - .L_28)
.L_28:
        /*008c*/ 	.word	0x00000000


	//----- nvinfo : EIATTR_CBANK_PARAM_SIZE
	.align		4
.L_29:
        /*0090*/ 	.byte	0x03, 0x19
        /*0092*/ 	.short	0x0024


	//----- nvinfo : EIATTR_PARAM_CBANK
	.align		4
        /*0094*/ 	.byte	0x04, 0x0a
        /*0096*/ 	.short	(.L_31 - .L_30)
	.align		4
.L_30:
        /*0098*/ 	.word	index@(.nv.constant0._Z14float4LoadGemmILi64ELi64ELi16ELi4ELi4EEvPKfS1_Pfiii)
        /*009c*/ 	.short	0x0380
        /*009e*/ 	.short	0x0024


	//----- nvinfo : EIATTR_SW_WAR
	.align		4
.L_31:
        /*00a0*/ 	.byte	0x04, 0x36
        /*00a2*/ 	.short	(.L_33 - .L_32)
.L_32:
        /*00a4*/ 	.word	0x00000008
.L_33:


//--------------------- .nv.info._Z14scalarLoadGemmILi64ELi64ELi16ELi4ELi4EEvPKfS1_Pfiii --------------------------
	.section	.nv.info._Z14scalarLoadGemmILi64ELi64ELi16ELi4ELi4EEvPKfS1_Pfiii,"",@"SHT_CUDA_INFO"
	.sectionflags	@""
	.align	4


	//----- nvinfo : EIATTR_CUDA_API_VERSION
	.align		4
        /*0000*/ 	.byte	0x04, 0x37
        /*0002*/ 	.short	(.L_35 - .L_34)
.L_34:
        /*0004*/ 	.word	0x00000082


	//----- nvinfo : EIATTR_KPARAM_INFO
	.align		4
.L_35:
        /*0008*/ 	.byte	0x04, 0x17
        /*000a*/ 	.short	(.L_37 - .L_36)
.L_36:
        /*000c*/ 	.word	0x00000000
        /*0010*/ 	.short	0x0005
        /*0012*/ 	.short	0x0020
        /*0014*/ 	.byte	0x00, 0xf0, 0x11, 0x00


	//----- nvinfo : EIATTR_KPARAM_INFO
	.align		4
.L_37:
        /*0018*/ 	.byte	0x04, 0x17
        /*001a*/ 	.short	(.L_39 - .L_38)
.L_38:
        /*001c*/ 	.word	0x00000000
        /*0020*/ 	.short	0x0004
        /*0022*/ 	.short	0x001c
        /*0024*/ 	.byte	0x00, 0xf0, 0x11, 0x00


	//----- nvinfo : EIATTR_KPARAM_INFO
	.align		4
.L_39:
        /*0028*/ 	.byte	0x04, 0x17
        /*002a*/ 	.short	(.L_41 - .L_40)
.L_40:
        /*002c*/ 	.word	0x00000000
        /*0030*/ 	.short	0x0003
        /*0032*/ 	.short	0x0018
        /*0034*/ 	.byte	0x00, 0xf0, 0x11, 0x00


	//----- nvinfo : EIATTR_KPARAM_INFO
	.align		4
.L_41:
        /*0038*/ 	.byte	0x04, 0x17
        /*003a*/ 	.short	(.L_43 - .L_42)
.L_42:
        /*003c*/ 	.word	0x00000000
        /*0040*/ 	.short	0x0002
        /*0042*/ 	.short	0x0010
        /*0044*/ 	.byte	0x00, 0xf5, 0x21, 0x00


	//----- nvinfo : EIATTR_KPARAM_INFO
	.align		4
.L_43:
        /*0048*/ 	.byte	0x04, 0x17
        /*004a*/ 	.short	(.L_45 - .L_44)
.L_44:
        /*004c*/ 	.word	0x00000000
        /*0050*/ 	.short	0x0001
        /*0052*/ 	.short	0x0008
        /*0054*/ 	.byte	0x00, 0xf5, 0x21, 0x00


	//----- nvinfo : EIATTR_KPARAM_INFO
	.align		4
.L_45:
        /*0058*/ 	.byte	0x04, 0x17
        /*005a*/ 	.short	(.L_47 - .L_46)
.L_46:
        /*005c*/ 	.word	0x00000000
        /*0060*/ 	.short	0x0000
        /*0062*/ 	.short	0x0000
        /*0064*/ 	.byte	0x00, 0xf5, 0x21, 0x00


	//----- nvinfo : EIATTR_SPARSE_MMA_MASK
	.align		4
.L_47:
        /*0068*/ 	.byte	0x03, 0x50
        /*006a*/ 	.short	0x0000


	//----- nvinfo : EIATTR_MAXREG_COUNT
	.align		4
        /*006c*/ 	.byte	0x03, 0x1b
        /*006e*/ 	.short	0x00ff


	//----- nvinfo : EIATTR_NUM_BARRIERS
	.align		4
        /*0070*/ 	.byte	0x02, 0x4c
        /*0072*/ 	.byte	0x01
	.zero		1


	//----- nvinfo : EIATTR_MERCURY_ISA_VERSION
	.align		4
        /*0074*/ 	.byte	0x03, 0x5f
        /*0076*/ 	.short	0x0101


	//----- nvinfo : EIATTR_UNUSED_LOAD_BYTE_OFFSET
	.align		4
        /*0078*/ 	.byte	0x04, 0x44
        /*007a*/ 	.short	(.L_49 - .L_48)


	//   ....[0]....
.L_48:
        /*007c*/ 	.word	0x00000750
        /*0080*/ 	.word	0x0000fff0


	//   ....[1]....
        /*0084*/ 	.word	0x00000780
        /*0088*/ 	.word	0x0000fff0


	//   ....[2]....
        /*008c*/ 	.word	0x000009f0
        /*0090*/ 	.word	0x00000fff


	//   ....[3]....
        /*0094*/ 	.word	0x00000a00
        /*0098*/ 	.word	0x00000fff


	//   ....[4]....
        /*009c*/ 	.word	0x00000c30
        /*00a0*/ 	.word	0x0000fff0


	//   ....[5]....
        /*00a4*/ 	.word	0x00000c60
        /*00a8*/ 	.word	0x0000fff0


	//   ....[6]....
        /*00ac*/ 	.word	0x00000ed0
        /*00b0*/ 	.word	0x00000fff


	//   ....[7]....
        /*00b4*/ 	.word	0x00000ef0
        /*00b8*/ 	.word	0x00000fff


	//   ....[8]....
        /*00bc*/ 	.word	0x00001110
        /*00c0*/ 	.word	0x0000fff0


	//   ....[9]....
        /*00c4*/ 	.word	0x00001140
        /*00c8*/ 	.word	0x0000fff0


	//   ....[10]....
        /*00cc*/ 	.word	0x000013b0
        /*00d0*/ 	.word	0x00000fff


	//   ....[11]....
        /*00d4*/ 	.word	0x000013d0
        /*00d8*/ 	.word	0x00000fff


	//   ....[12]....
        /*00dc*/ 	.word	0x000015f0
        /*00e0*/ 	.word	0x0000fff0


	//   ....[13]....
        /*00e4*/ 	.word	0x00001620
        /*00e8*/ 	.word	0x0000fff0


	//   ....[14]....
        /*00ec*/ 	.word	0x00001860
        /*00f0*/ 	.word	0x00000fff


	//   ....[15]....
        /*00f4*/ 	.word	0x000018c0
        /*00f8*/ 	.word	0x00000fff


	//----- nvinfo : EIATTR_VRC_CTA_INIT_COUNT
	.align		4
.L_49:
        /*00fc*/ 	.byte	0x02, 0x4a
	.zero		1
	.zero		1


	//----- nvinfo : EIATTR_EXIT_INSTR_OFFSETS
	.align		4
        /*0100*/ 	.byte	0x04, 0x1c
        /*0102*/ 	.short	(.L_51 - .L_50)


	//   ....[0]....
.L_50:
        /*0104*/ 	.word	0x00001d20


	//   ....[1]....
        /*0108*/ 	.word	0x00001d40


	//----- nvinfo : EIATTR_CRS_STACK_SIZE
	.align		4
.L_51:
        /*010c*/ 	.byte	0x04, 0x1e
        /*010e*/ 	.short	(.L_53 - .L_52)
.L_52:
        /*0110*/ 	.word	0x00000000


	//----- nvinfo : EIATTR_CBANK_PARAM_SIZE
	.align		4
.L_53:
        /*0114*/ 	.byte	0x03, 0x19
        /*0116*/ 	.short	0x0024


	//----- nvinfo : EIATTR_PARAM_CBANK
	.align		4
        /*0118*/ 	.byte	0x04, 0x0a
        /*011a*/ 	.short	(.L_55 - .L_54)
	.align		4
.L_54:
        /*011c*/ 	.word	index@(.nv.constant0._Z14scalarLoadGemmILi64ELi64ELi16ELi4ELi4EEvPKfS1_Pfiii)
        /*0120*/ 	.short	0x0380
        /*0122*/ 	.short	0x0024


	//----- nvinfo : EIATTR_SW_WAR
	.align		4
.L_55:
        /*0124*/ 	.byte	0x04, 0x36
        /*0126*/ 	.short	(.L_57 - .L_56)
.L_56:
        /*0128*/ 	.word	0x00000008
.L_57:


//--------------------- .nv.callgraph             --------------------------
	.section	.nv.callgraph,"",@"SHT_CUDA_CALLGRAPH"
	.align	4
	.sectionentsize	8
	.align		4
        /*0000*/ 	.word	0x00000000
	.align		4
        /*0004*/ 	.word	0xffffffff
	.align		4
        /*0008*/ 	.word	0x00000000
	.align		4
        /*000c*/ 	.word	0xfffffffe
	.align		4
        /*0010*/ 	.word	0x00000000
	.align		4
        /*0014*/ 	.word	0xfffffffd
	.align		4
        /*0018*/ 	.word	0x00000000
	.align		4
        /*001c*/ 	.word	0xfffffffc


//--------------------- .text._Z14float4LoadGemmILi64ELi64ELi16ELi4ELi4EEvPKfS1_Pfiii --------------------------
	.section	.text._Z14float4LoadGemmILi64ELi64ELi16ELi4ELi4EEvPKfS1_Pfiii,"ax",@progbits
	.align	128
        .global         _Z14float4LoadGemmILi64ELi64ELi16ELi4ELi4EEvPKfS1_Pfiii
        .type           _Z14float4LoadGemmILi64ELi64ELi16ELi4ELi4EEvPKfS1_Pfiii,@function
        .size           _Z14float4LoadGemmILi64ELi64ELi16ELi4ELi4EEvPKfS1_Pfiii,(.L_x_19 - _Z14float4LoadGemmILi64ELi64ELi16ELi4ELi4EEvPKfS1_Pfiii)
        .other          _Z14float4LoadGemmILi64ELi64ELi16ELi4ELi4EEvPKfS1_Pfiii,@"STO_CUDA_ENTRY STV_DEFAULT"
_Z14float4LoadGemmILi64ELi64ELi16ELi4ELi4EEvPKfS1_Pfiii:
.text._Z14float4LoadGemmILi64ELi64ELi16ELi4ELi4EEvPKfS1_Pfiii:
[----:B------:R-:W-:Y:S01]  /*0000*/  LDC R1, c[0x0][0x37c] ;  /* 0x0000df00ff017b82 */ /* 0x000fe20000000800 */
[----:B------:R-:W0:Y:S07]  /*0010*/  S2R R9, SR_TID.Y ;  /* 0x0000000000097919 */ /* 0x000e2e0000002200 */
[----:B------:R-:W1:Y:S01]  /*0020*/  S2UR UR4, SR_CTAID.Y ;  /* 0x00000000000479c3 */ /* 0x000e620000002600 */
[----:B------:R-:W2:Y:S01]  /*0030*/  LDCU UR8, c[0x0][0x3a0] ;  /* 0x00007400ff0877ac */ /* 0x000ea20008000800 */
[----:B------:R-:W-:Y:S01]  /*0040*/  HFMA2 R41, -RZ, RZ, 0, 0 ;  /* 0x00000000ff297431 */ /* 0x000fe200000001ff */
[----:B------:R-:W3:Y:S01]  /*0050*/  S2R R8, SR_TID.X ;  /* 0x0000000000087919 */ /* 0x000ee20000002100 */
[----:B------:R-:W-:-:S02]  /*0060*/  CS2R R32, SRZ ;  /* 0x0000000000207805 */ /* 0x000fc4000001ff00 */
[----:B------:R-:W-:Y:S02]  /*0070*/  CS2R R30, SRZ ;  /* 0x00000000001e7805 */ /* 0x000fe4000001ff00 */
[----:B------:R-:W-:Y:S02]  /*0080*/  CS2R R28, SRZ ;  /* 0x00000000001c7805 */ /* 0x000fe4000001ff00 */
[----:B------:R-:W-:Y:S01]  /*0090*/  CS2R R26, SRZ ;  /* 0x00000000001a7805 */ /* 0x000fe2000001ff00 */
[----:B------:R-:W4:Y:S01]  /*00a0*/  S2UR UR5, SR_CTAID.X ;  /* 0x00000000000579c3 */ /* 0x000f220000002500 */
[----:B------:R-:W-:Y:S02]  /*00b0*/  CS2R R38, SRZ ;  /* 0x0000000000267805 */ /* 0x000fe4000001ff00 */
[----:B------:R-:W-:Y:S02]  /*00c0*/  CS2R R36, SRZ ;  /* 0x0000000000247805 */ /* 0x000fe4000001ff00 */
[----:B------:R-:W-:-:S02]  /*00d0*/  CS2R R34, SRZ ;  /* 0x0000000000227805 */ /* 0x000fc4000001ff00 */
[----:B------:R-:W-:Y:S01]  /*00e0*/  MOV R43, RZ ;  /* 0x000000ff002b7202 */ /* 0x000fe20000000f00 */
[----:B------:R-:W3:Y:S01]  /*00f0*/  LDCU.64 UR6, c[0x0][0x358] ;  /* 0x00006b00ff0677ac */ /* 0x000ee20008000a00 */
[----:B--2---:R-:W-:Y:S02]  /*0100*/  UISETP.GE.AND UP0, UPT, UR8, 0x1, UPT ;  /* 0x000000010800788c */ /* 0x004fe4000bf06270 */
[----:B-1----:R-:W-:-:S06]  /*0110*/  USHF.L.U32 UR4, UR4, 0x6, URZ ;  /* 0x0000000604047899 */ /* 0x002fcc00080006ff */
[----:B0-----:R-:W-:Y:S01]  /*0120*/  LEA R25, R9, UR4, 0x2 ;  /* 0x0000000409197c11 */ /* 0x001fe2000f8e10ff */
[----:B----4-:R-:W-:-:S06]  /*0130*/  USHF.L.U32 UR5, UR5, 0x6, URZ ;  /* 0x0000000605057899 */ /* 0x010fcc00080006ff */
[----:B---3--:R-:W-:Y:S01]  /*0140*/  LEA R24, R8, UR5, 0x2 ;  /* 0x0000000508187c11 */ /* 0x008fe2000f8e10ff */
[----:B------:R-:W-:Y:S06]  /*0150*/  BRA.U !UP0, `(.L_x_0) ;  /* 0x0000001908147547 */ /* 0x000fec000b800000 */
[----:B------:R-:W0:Y:S01]  /*0160*/  S2R R7, SR_CgaCtaId ;  /* 0x0000000000077919 */ /* 0x000e220000008800 */
[----:B------:R-:W-:Y:S02]  /*0170*/  MOV R2, 0x400 ;  /* 0x0000040000027802 */ /* 0x000fe40000000f00 */
[----:B------:R-:W-:Y:S02]  /*0180*/  LEA R0, R9, R8, 0x4 ;  /* 0x0000000809007211 */ /* 0x000fe400078e20ff */
[----:B------:R-:W-:Y:S02]  /*0190*/  IADD3 R5, PT, PT, R2, 0x1100, RZ ;  /* 0x0000110002057810 */ /* 0x000fe40007ffe0ff */
[----:B------:R-:W-:Y:S02]  /*01a0*/  SHF.L.U32 R4, R0, 0x4, RZ ;  /* 0x0000000400047819 */ /* 0x000fe400000006ff */
[----:B------:R-:W-:Y:S02]  /*01b0*/  MOV R32, RZ ;  /* 0x000000ff00207202 */ /* 0x000fe40000000f00 */
[----:B0-----:R-:W-:-:S02]  /*01c0*/  LEA R3, R7, R2, 0x18 ;  /* 0x0000000207037211 */ /* 0x001fc400078ec0ff */
[----:B------:R-:W-:Y:S02]  /*01d0*/  SHF.R.U32.HI R2, RZ, 0x4, R0 ;  /* 0x00000004ff027819 */ /* 0x000fe40000011600 */
[----:B------:R-:W-:Y:S02]  /*01e0*/  LEA R7, R7, R5, 0x18 ;  /* 0x0000000507077211 */ /* 0x000fe400078ec0ff */
[----:B------:R-:W-:Y:S02]  /*01f0*/  SHF.L.U32 R0, R0, 0x2, RZ ;  /* 0x0000000200007819 */ /* 0x000fe400000006ff */
[----:B------:R-:W-:Y:S01]  /*0200*/  LOP3.LUT R5, R4, 0xf0, RZ, 0xc0, !PT ;  /* 0x000000f004057812 */ /* 0x000fe200078ec0ff */
[----:B------:R-:W-:Y:S01]  /*0210*/  IMAD R4, R2, 0x110, R3 ;  /* 0x0000011002047824 */ /* 0x000fe200078e0203 */
[----:B------:R-:W-:Y:S01]  /*0220*/  LOP3.LUT R0, R0, 0x3c, RZ, 0xc0, !PT ;  /* 0x0000003c00007812 */ /* 0x000fe200078ec0ff */
[----:B------:R-:W-:Y:S01]  /*0230*/  IMAD R6, R2, 0x110, R7 ;  /* 0x0000011002067824 */ /* 0x000fe200078e0207 */
[----:B------:R-:W-:-:S02]  /*0240*/  LEA R2, R9, R3, 0x4 ;  /* 0x0000000309027211 */ /* 0x000fc400078e20ff */
[----:B------:R-:W-:Y:S02]  /*0250*/  IADD3 R4, PT, PT, R4, R5, RZ ;  /* 0x0000000504047210 */ /* 0x000fe40007ffe0ff */
[----:B------:R-:W-:Y:S02]  /*0260*/  LEA R3, R8, R7, 0x4 ;  /* 0x0000000708037211 */ /* 0x000fe400078e20ff */
[----:B------:R-:W-:Y:S02]  /*0270*/  IADD3 R5, PT, PT, R5, R6, RZ ;  /* 0x0000000605057210 */ /* 0x000fe40007ffe0ff */
[C---:B------:R-:W-:Y:S01]  /*0280*/  IADD3 R7, PT, PT, R0.reuse, UR4, RZ ;  /* 0x0000000400077c10 */ /* 0x040fe2000fffe0ff */
[----:B------:R-:W-:Y:S01]  /*0290*/  UMOV UR4, URZ ;  /* 0x000000ff00047c82 */ /* 0x000fe20008000000 */
[C---:B------:R-:W-:Y:S02]  /*02a0*/  IADD3 R6, PT, PT, -R0.reuse, 0x40, RZ ;  /* 0x0000004000067810 */ /* 0x040fe40007ffe1ff */
[----:B------:R-:W-:-:S07]  /*02b0*/  IADD3 R0, PT, PT, R0, UR5, RZ ;  /* 0x0000000500007c10 */ /* 0x000fce000fffe0ff */
.L_x_9:
[----:B------:R-:W0:Y:S01]  /*02c0*/  S2R R8, SR_TID.X ;  /* 0x0000000000087919 */ /* 0x000e220000002100 */
[----:B------:R-:W1:Y:S01]  /*02d0*/  LDCU UR9, c[0x0][0x3a0] ;  /* 0x00007400ff0977ac */ /* 0x000e620008000800 */
[----:B------:R-:W-:Y:S01]  /*02e0*/  BSSY.RECONVERGENT B0, `(.L_x_1) ;  /* 0x0000046000007945 */ /* 0x000fe20003800200 */
[----:B------:R-:W0:Y:S01]  /*02f0*/  S2R R9, SR_TID.Y ;  /* 0x0000000000097919 */ /* 0x000e220000002200 */
[----:B------:R-:W2:Y:S01]  /*0300*/  LDCU UR11, c[0x0][0x3a0] ;  /* 0x00007400ff0b77ac */ /* 0x000ea20008000800 */
[----:B------:R-:W3:Y:S01]  /*0310*/  LDCU UR8, c[0x0][0x398] ;  /* 0x00007300ff0877ac */ /* 0x000ee20008000800 */
[----:B------:R-:W4:Y:S01]  /*0320*/  LDCU UR10, c[0x0][0x39c] ;  /* 0x00007380ff0a77ac */ /* 0x000f220008000800 */
[----:B0-----:R-:W-:-:S04]  /*0330*/  LEA R8, R9, R8, 0x4 ;  /* 0x0000000809087211 */ /* 0x001fc800078e20ff */
[----:B------:R-:W-:-:S13]  /*0340*/  ISETP.GT.U32.AND P0, PT, R8, 0xff, PT ;  /* 0x000000ff0800780c */ /* 0x000fda0003f04070 */
[----:B-1234-:R-:W-:Y:S05]  /*0350*/  @P0 BRA `(.L_x_2) ;  /* 0x0000000000f80947 */ /* 0x01efea0003800000 */
[----:B------:R-:W0:Y:S01]  /*0360*/  LDC R11, c[0x0][0x3a0] ;  /* 0x0000e800ff0b7b82 */ /* 0x000e220000000800 */
[----:B------:R-:W1:Y:S01]  /*0370*/  LDCU UR5, c[0x0][0x398] ;  /* 0x00007300ff0577ac */ /* 0x000e620008000800 */
[----:B------:R-:W-:Y:S01]  /*0380*/  SHF.R.U32.HI R8, RZ, 0x4, R8 ;  /* 0x00000004ff087819 */ /* 0x000fe20000011608 */
[----:B------:R-:W-:Y:S01]  /*0390*/  BSSY.RECONVERGENT B1, `(.L_x_3) ;  /* 0x0000020000017945 */ /* 0x000fe20003800200 */
[----:B------:R-:W-:Y:S02]  /*03a0*/  IADD3 R9, PT, PT, R7, 0x3, RZ ;  /* 0x0000000307097810 */ /* 0x000fe40007ffe0ff */
[----:B------:R-:W-:-:S04]  /*03b0*/  IADD3 R12, PT, PT, R8, UR4, RZ ;  /* 0x00000004080c7c10 */ /* 0x000fc8000fffe0ff */
[----:B0-----:R-:W-:-:S04]  /*03c0*/  ISETP.GE.AND P1, PT, R12, R11, PT ;  /* 0x0000000b0c00720c */ /* 0x001fc80003f26270 */
[----:B-1----:R-:W-:-:S13]  /*03d0*/  ISETP.LT.AND P0, PT, R9, UR5, !P1 ;  /* 0x0000000509007c0c */ /* 0x002fda000cf01270 */
[----:B------:R-:W-:Y:S05]  /*03e0*/  @!P0 BRA `(.L_x_4) ;  /* 0x0000000000188947 */ /* 0x000fea0003800000 */
[----:B------:R-:W0:Y:S01]  /*03f0*/  LDC.64 R8, c[0x0][0x380] ;  /* 0x0000e000ff087b82 */ /* 0x000e220000000a00 */
[----:B------:R-:W-:-:S04]  /*0400*/  IMAD R11, R7, R11, R12 ;  /* 0x0000000b070b7224 */ /* 0x000fc800078e020c */
[----:B0-----:R-:W-:-:S06]  /*0410*/  IMAD.WIDE.U32 R8, R11, 0x4, R8 ;  /* 0x000000040b087825 */ /* 0x001fcc00078e0008 */
[----:B------:R-:W2:Y:S04]  /*0420*/  LDG.E.128.CONSTANT R8, desc[UR6][R8.64] ;  /* 0x0000000608087981 */ /* 0x000ea8000c1e9d00 */
[----:B--2---:R0:W-:Y:S01]  /*0430*/  STS.128 [R4], R8 ;  /* 0x0000000804007388 */ /* 0x0041e20000000c00 */
[----:B------:R-:W-:Y:S05]  /*0440*/  BRA `(.L_x_5) ;  /* 0x0000000000507947 */ /* 0x000fea0003800000 */
.L_x_4:
[----:B------:R-:W-:Y:S02]  /*0450*/  IMAD R8, R7, R11, R8 ;  /* 0x0000000b07087224 */ /* 0x000fe400078e0208 */
[----:B------:R-:W-:Y:S01]  /*0460*/  HFMA2 R10, -RZ, RZ, 0, 5.9604644775390625e-08 ;  /* 0x00000001ff0a7431 */ /* 0x000fe200000001ff */
[----:B------:R-:W-:Y:S02]  /*0470*/  MOV R13, R7 ;  /* 0x00000007000d7202 */ /* 0x000fe40000000f00 */
[----:B------:R-:W-:Y:S02]  /*0480*/  MOV R14, R4 ;  /* 0x00000004000e7202 */ /* 0x000fe40000000f00 */
[----:B------:R-:W-:-:S07]  /*0490*/  IADD3 R11, PT, PT, R8, UR4, RZ ;  /* 0x00000004080b7c10 */ /* 0x000fce000fffe0ff */
.L_x_6:
[----:B------:R-:W-:Y:S02]  /*04a0*/  ISETP.GE.AND P0, PT, R13, UR8, PT ;  /* 0x000000080d007c0c */ /* 0x000fe4000bf06270 */
[----:B------:R-:W-:Y:S02]  /*04b0*/  MOV R15, RZ ;  /* 0x000000ff000f7202 */ /* 0x000fe40000000f00 */
[----:B------:R-:W-:-:S13]  /*04c0*/  ISETP.GE.OR P0, PT, R12, UR9, P0 ;  /* 0x000000090c007c0c */ /* 0x000fda0008706670 */
[----:B------:R-:W0:Y:S02]  /*04d0*/  @!P0 LDC.64 R8, c[0x0][0x380] ;  /* 0x0000e000ff088b82 */ /* 0x000e240000000a00 */
[----:B0-----:R-:W-:-:S05]  /*04e0*/  @!P0 IMAD.WIDE.U32 R8, R11, 0x4, R8 ;  /* 0x000000040b088825 */ /* 0x001fca00078e0008 */
[----:B------:R-:W2:Y:S01]  /*04f0*/  @!P0 LDG.E.CONSTANT R15, desc[UR6][R8.64] ;  /* 0x00000006080f8981 */ /* 0x000ea2000c1e9900 */
[C---:B------:R-:W-:Y:S02]  /*0500*/  IADD3 R16, PT, PT, R10.reuse, -0x1, RZ ;  /* 0xffffffff0a107810 */ /* 0x040fe40007ffe0ff */
[----:B------:R-:W-:Y:S02]  /*0510*/  ISETP.LT.U32.AND P2, PT, R10, R6, PT ;  /* 0x000000060a00720c */ /* 0x000fe40003f41070 */
[----:B------:R-:W-:Y:S02]  /*0520*/  ISETP.GE.U32.AND P0, PT, R16, 0x3, PT ;  /* 0x000000031000780c */ /* 0x000fe40003f06070 */
[----:B------:R-:W-:Y:S02]  /*0530*/  IADD3 R13, PT, PT, R13, 0x1, RZ ;  /* 0x000000010d0d7810 */ /* 0x000fe40007ffe0ff */
[----:B------:R-:W-:Y:S02]  /*0540*/  IADD3 R10, PT, PT, R10, 0x1, RZ ;  /* 0x000000010a0a7810 */ /* 0x000fe40007ffe0ff */
[----:B------:R-:W-:Y:S01]  /*0550*/  IADD3 R11, PT, PT, R11, UR9, RZ ;  /* 0x000000090b0b7c10 */ /* 0x000fe2000fffe0ff */
[----:B--2---:R0:W-:Y:S02]  /*0560*/  STS [R14], R15 ;  /* 0x0000000f0e007388 */ /* 0x0041e40000000800 */
[----:B0-----:R-:W-:-:S04]  /*0570*/  IADD3 R14, PT, PT, R14, 0x4, RZ ;  /* 0x000000040e0e7810 */ /* 0x001fc80007ffe0ff */
[----:B------:R-:W-:Y:S05]  /*0580*/  @!P0 BRA P2, `(.L_x_6) ;  /* 0xfffffffc00c48947 */ /* 0x000fea000103ffff */
.L_x_5:
[----:B------:R-:W-:Y:S05]  /*0590*/  BSYNC.RECONVERGENT B1 ;  /* 0x0000000000017941 */ /* 0x000fea0003800200 */
.L_x_3:
[----:B0-----:R-:W0:Y:S01]  /*05a0*/  LDC R11, c[0x0][0x39c] ;  /* 0x0000e700ff0b7b82 */ /* 0x001e220000000800 */
[----:B------:R-:W-:-:S04]  /*05b0*/  IADD3 R8, PT, PT, R0, 0x3, RZ ;  /* 0x0000000300087810 */ /* 0x000fc80007ffe0ff */
[----:B0-----:R-:W-:-:S13]  /*05c0*/  ISETP.LT.AND P0, PT, R8, R11, !P1 ;  /* 0x0000000b0800720c */ /* 0x001fda0004f01270 */
[----:B------:R-:W-:Y:S05]  /*05d0*/  @!P0 BRA `(.L_x_7) ;  /* 0x0000000000188947 */ /* 0x000fea0003800000 */
[----:B------:R-:W0:Y:S01]  /*05e0*/  LDC.64 R8, c[0x0][0x388] ;  /* 0x0000e200ff087b82 */ /* 0x000e220000000a00 */
[----:B------:R-:W-:-:S04]  /*05f0*/  IMAD R11, R12, R11, R0 ;  /* 0x0000000b0c0b7224 */ /* 0x000fc800078e0200 */
[----:B0-----:R-:W-:-:S06]  /*0600*/  IMAD.WIDE R8, R11, 0x4, R8 ;  /* 0x000000040b087825 */ /* 0x001fcc00078e0208 */
[----:B------:R-:W2:Y:S04]  /*0610*/  LDG.E.128.CONSTANT R8, desc[UR6][R8.64] ;  /* 0x0000000608087981 */ /* 0x000ea8000c1e9d00 */
[----:B--2---:R1:W-:Y:S01]  /*0620*/  STS.128 [R5], R8 ;  /* 0x0000000805007388 */ /* 0x0043e20000000c00 */
[----:B------:R-:W-:Y:S05]  /*0630*/  BRA `(.L_x_2) ;  /* 0x0000000000407947 */ /* 0x000fea0003800000 */
.L_x_7:
[----:B------:R-:W-:-:S07]  /*0640*/  HFMA2 R11, -RZ, RZ, 0, 0 ;  /* 0x00000000ff0b7431 */ /* 0x000fce00000001ff */
.L_x_8:
[----:B0-----:R-:W-:Y:S02]  /*0650*/  IADD3 R13, PT, PT, R0, R11, RZ ;  /* 0x0000000b000d7210 */ /* 0x001fe40007ffe0ff */
[----:B------:R-:W-:Y:S02]  /*0660*/  MOV R10, RZ ;  /* 0x000000ff000a7202 */ /* 0x000fe40000000f00 */
[----:B------:R-:W-:-:S04]  /*0670*/  ISETP.GE.AND P0, PT, R13, UR10, PT ;  /* 0x0000000a0d007c0c */ /* 0x000fc8000bf06270 */
[----:B------:R-:W-:-:S13]  /*0680*/  ISETP.GE.OR P0, PT, R12, UR11, P0 ;  /* 0x0000000b0c007c0c */ /* 0x000fda0008706670 */
[----:B------:R-:W0:Y:S01]  /*0690*/  @!P0 LDC.64 R8, c[0x0][0x388] ;  /* 0x0000e200ff088b82 */ /* 0x000e220000000a00 */
[----:B------:R-:W-:-:S04]  /*06a0*/  @!P0 IMAD R13, R12, UR10, R13 ;  /* 0x0000000a0c0d8c24 */ /* 0x000fc8000f8e020d */
[----:B0-----:R-:W-:-:S05]  /*06b0*/  @!P0 IMAD.WIDE R8, R13, 0x4, R8 ;  /* 0x000000040d088825 */ /* 0x001fca00078e0208 */
[----:B------:R-:W2:Y:S01]  /*06c0*/  @!P0 LDG.E.CONSTANT R10, desc[UR6][R8.64] ;  /* 0x00000006080a8981 */ /* 0x000ea2000c1e9900 */
[C---:B------:R-:W-:Y:S02]  /*06d0*/  LEA R13, R11.reuse, R5, 0x2 ;  /* 0x000000050b0d7211 */ /* 0x040fe400078e10ff */
[----:B------:R-:W-:Y:S02]  /*06e0*/  MOV R14, R11 ;  /* 0x0000000b000e7202 */ /* 0x000fe40000000f00 */
[----:B------:R-:W-:Y:S02]  /*06f0*/  IADD3 R11, PT, PT, R11, 0x1, RZ ;  /* 0x000000010b0b7810 */ /* 0x000fe40007ffe0ff */
[----:B------:R-:W-:Y:S02]  /*0700*/  ISETP.LT.U32.AND P1, PT, R14, 0x3, PT ;  /* 0x000000030e00780c */ /* 0x000fe40003f21070 */
[----:B------:R-:W-:Y:S01]  /*0710*/  ISETP.GE.U32.AND P0, PT, R11, R6, PT ;  /* 0x000000060b00720c */ /* 0x000fe20003f06070 */
[----:B--2---:R0:W-:-:S12]  /*0720*/  STS [R13], R10 ;  /* 0x0000000a0d007388 */ /* 0x0041d80000000800 */
[----:B------:R-:W-:Y:S05]  /*0730*/  @!P0 BRA P1, `(.L_x_8) ;  /* 0xfffffffc00c48947 */ /* 0x000fea000083ffff */
.L_x_2:
[----:B------:R-:W-:Y:S05]  /*0740*/  BSYNC.RECONVERGENT B0 ;  /* 0x0000000000007941 */ /* 0x000fea0003800200 */
.L_x_1:
[----:B------:R-:W-:Y:S01]  /*0750*/  BAR.SYNC.DEFER_BLOCKING 0x0 ;  /* 0x0000000000007b1d */ /* 0x000fe20000010000 */
[----:B------:R-:W-:-:S05]  /*0760*/  UIADD3 UR4, UPT, UPT, UR4, 0x10, URZ ;  /* 0x0000001004047890 */ /* 0x000fca000fffe0ff */
[----:B------:R-:W2:Y:S01]  /*0770*/  LDCU UR5, c[0x0][0x3a0] ;  /* 0x00007400ff0577ac */ /* 0x000ea20008000800 */
[----:B------:R-:W-:Y:S01]  /*0780*/  LDS.128 R16, [R2] ;  /* 0x0000000002107984 */ /* 0x000fe20000000c00 */
[----:B--2---:R-:W-:-:S03]  /*0790*/  UISETP.GE.AND UP0, UPT, UR4, UR5, UPT ;  /* 0x000000050400728c */ /* 0x004fc6000bf06270 */
[----:B------:R-:W2:Y:S04]  /*07a0*/  LDS.128 R20, [R3] ;  /* 0x0000000003147984 */ /* 0x000ea80000000c00 */
[----:B01----:R-:W-:Y:S04]  /*07b0*/  LDS.128 R8, [R2+0x110] ;  /* 0x0001100002087984 */ /* 0x003fe80000000c00 */
[----:B------:R-:W0:Y:S01]  /*07c0*/  LDS.128 R12, [R3+0x110] ;  /* 0x00011000030c7984 */ /* 0x000e220000000c00 */
[C---:B--2---:R-:W-:Y:S01]  /*07d0*/  FFMA R29, R16.reuse, R20, R29 ;  /* 0x00000014101d7223 */ /* 0x044fe2000000001d */
[C---:B------:R-:W-:Y:S01]  /*07e0*/  FFMA R26, R16.reuse, R21, R26 ;  /* 0x00000015101a7223 */ /* 0x040fe2000000001a */
[CC--:B------:R-:W-:Y:S01]  /*07f0*/  FFMA R27, R16.reuse, R22.reuse, R27 ;  /* 0x00000016101b7223 */ /* 0x0c0fe2000000001b */
[----:B------:R-:W-:Y:S01]  /*0800*/  FFMA R16, R16, R23, R28 ;  /* 0x0000001710107223 */ /* 0x000fe2000000001c */
[C---:B------:R-:W-:Y:S01]  /*0810*/  FFMA R31, R20.reuse, R17, R31 ;  /* 0x00000011141f7223 */ /* 0x040fe2000000001f */
[C---:B------:R-:W-:Y:S01]  /*0820*/  FFMA R30, R17.reuse, R21, R30 ;  /* 0x00000015111e7223 */ /* 0x040fe2000000001e */
[C---:B------:R-:W-:Y:S01]  /*0830*/  FFMA R33, R17.reuse, R22, R33 ;  /* 0x0000001611217223 */ /* 0x040fe20000000021 */
[----:B------:R-:W-:Y:S01]  /*0840*/  FFMA R32, R17, R23, R32 ;  /* 0x0000001711207223 */ /* 0x000fe20000000020 */
[----:B------:R-:W-:Y:S01]  /*0850*/  FFMA R39, R20, R18, R39 ;  /* 0x0000001214277223 */ /* 0x000fe20000000027 */
[C---:B------:R-:W-:Y:S01]  /*0860*/  FFMA R37, R18.reuse, R21, R37 ;  /* 0x0000001512257223 */ /* 0x040fe20000000025 */
[CC--:B------:R-:W-:Y:S01]  /*0870*/  FFMA R35, R18.reuse, R22.reuse, R35 ;  /* 0x0000001612237223 */ /* 0x0c0fe20000000023 */
[----:B------:R-:W-:Y:S01]  /*0880*/  FFMA R34, R18, R23, R34 ;  /* 0x0000001712227223 */ /* 0x000fe20000000022 */
[----:B------:R-:W-:Y:S01]  /*0890*/  FFMA R41, R20, R19, R41 ;  /* 0x0000001314297223 */ /* 0x000fe20000000029 */
[C---:B------:R-:W-:Y:S01]  /*08a0*/  FFMA R36, R19.reuse, R21, R36 ;  /* 0x0000001513247223 */ /* 0x040fe20000000024 */
[C---:B------:R-:W-:Y:S01]  /*08b0*/  FFMA R43, R19.reuse, R22, R43 ;  /* 0x00000016132b7223 */ /* 0x040fe2000000002b */
[----:B------:R-:W-:Y:S01]  /*08c0*/  FFMA R38, R19, R23, R38 ;  /* 0x0000001713267223 */ /* 0x000fe20000000026 */
[C---:B0-----:R-:W-:Y:S01]  /*08d0*/  FFMA R28, R8.reuse, R15, R16 ;  /* 0x0000000f081c7223 */ /* 0x041fe20000000010 */
[----:B------:R-:W-:Y:S01]  /*08e0*/  LDS.128 R20, [R3+0x220] ;  /* 0x0002200003147984 */ /* 0x000fe20000000c00 */
[C---:B------:R-:W-:Y:S01]  /*08f0*/  FFMA R29, R8.reuse, R12, R29 ;  /* 0x0000000c081d7223 */ /* 0x040fe2000000001d */
[C---:B------:R-:W-:Y:S01]  /*0900*/  FFMA R26, R8.reuse, R13, R26 ;  /* 0x0000000d081a7223 */ /* 0x040fe2000000001a */
[-C--:B------:R-:W-:Y:S01]  /*0910*/  FFMA R27, R8, R14.reuse, R27 ;  /* 0x0000000e081b7223 */ /* 0x080fe2000000001b */
[----:B------:R-:W0:Y:S01]  /*0920*/  LDS.128 R16, [R2+0x220] ;  /* 0x0002200002107984 */ /* 0x000e220000000c00 */
        /* <DEDUP_REMOVED lines=11> */
[----:B------:R-:W-:-:S02]  /*09e0*/  FFMA R38, R11, R15, R38 ;  /* 0x0000000f0b267223 */ /* 0x000fc40000000026 */
[----:B------:R-:W-:Y:S04]  /*09f0*/  LDS.128 R8, [R2+0x330] ;  /* 0x0003300002087984 */ /* 0x000fe80000000c00 */
[----:B------:R-:W1:Y:S01]  /*0a00*/  LDS.128 R12, [R3+0x330] ;  /* 0x00033000030c7984 */ /* 0x000e620000000c00 */
[C---:B0-----:R-:W-:Y:S01]  /*0a10*/  FFMA R29, R16.reuse, R20, R29 ;  /* 0x00000014101d7223 */ /* 0x041fe2000000001d */
        /* <DEDUP_REMOVED lines=15> */
[----:B------:R-:W-:Y:S01]  /*0b10*/  LDS.128 R16, [R2+0x440] ;  /* 0x0004400002107984 */ /* 0x000fe20000000c00 */
[C---:B-1----:R-:W-:Y:S01]  /*0b20*/  FFMA R29, R8.reuse, R12, R29 ;  /* 0x0000000c081d7223 */ /* 0x042fe2000000001d */
[C---:B------:R-:W-:Y:S01]  /*0b30*/  FFMA R26, R8.reuse, R13, R26 ;  /* 0x0000000d081a7223 */ /* 0x040fe2000000001a */
[CC--:B------:R-:W-:Y:S01]  /*0b40*/  FFMA R27, R8.reuse, R14.reuse, R27 ;  /* 0x0000000e081b7223 */ /* 0x0c0fe2000000001b */
[----:B------:R-:W0:Y:S01]  /*0b50*/  LDS.128 R20, [R3+0x440] ;  /* 0x0004400003147984 */ /* 0x000e220000000c00 */
        /* <DEDUP_REMOVED lines=33> */
[C---:B------:R-:W-:Y:S02]  /*0d70*/  FFMA R26, R8.reuse, R13, R26 ;  /* 0x0000000d081a7223 */ /* 0x040fe4000000001a */
[----:B------:R-:W0:Y:S01]  /*0d80*/  LDS.128 R20, [R3+0x660] ;  /* 0x0006600003147984 */ /* 0x000e220000000c00 */
        /* <DEDUP_REMOVED lines=33> */
[----:B-1----:R-:W-:-:S03]  /*0fa0*/  FFMA R29, R8, R12, R29 ;  /* 0x0000000c081d7223 */ /* 0x002fc6000000001d */
[----:B------:R-:W0:Y:S01]  /*0fb0*/  LDS.128 R20, [R3+0x880] ;  /* 0x0008800003147984 */ /* 0x000e220000000c00 */
        /* <DEDUP_REMOVED lines=34> */
[----:B------:R-:W0:Y:S01]  /*11e0*/  LDS.128 R20, [R3+0xaa0] ;  /* 0x000aa00003147984 */ /* 0x000e220000000c00 */
[C---:B-1----:R-:W-:Y:S01]  /*11f0*/  FFMA R29, R8.reuse, R12, R29 ;  /* 0x0000000c081d7223 */ /* 0x042fe2000000001d */
        /* <DEDUP_REMOVED lines=121> */
[----:B------:R-:W-:Y:S06]  /*1990*/  BAR.SYNC.DEFER_BLOCKING 0x0 ;  /* 0x0000000000007b1d */ /* 0x000fec0000010000 */
[----:B------:R-:W-:Y:S05]  /*19a0*/  BRA.U !UP0, `(.L_x_9) ;  /* 0xffffffe908447547 */ /* 0x000fea000b83ffff */
.L_x_0:
[----:B------:R-:W0:Y:S01]  /*19b0*/  LDCU.64 UR8, c[0x0][0x398] ;  /* 0x00007300ff0877ac */ /* 0x000e220008000a00 */
[----:B------:R-:W1:Y:S01]  /*19c0*/  LDC.64 R2, c[0x0][0x390] ;  /* 0x0000e400ff027b82 */ /* 0x000e620000000a00 */
[C---:B------:R-:W-:Y:S02]  /*19d0*/  IADD3 R0, PT, PT, R24.reuse, 0x1, RZ ;  /* 0x0000000118007810 */ /* 0x040fe40007ffe0ff */
[C---:B------:R-:W-:Y:S02]  /*19e0*/  IADD3 R4, PT, PT, R24.reuse, 0x2, RZ ;  /* 0x0000000218047810 */ /* 0x040fe40007ffe0ff */
[C---:B------:R-:W-:Y:S02]  /*19f0*/  IADD3 R8, PT, PT, R25.reuse, 0x1, RZ ;  /* 0x0000000119087810 */ /* 0x040fe40007ffe0ff */
[----:B0-----:R-:W-:Y:S01]  /*1a00*/  ISETP.GE.AND P2, PT, R24, UR9, PT ;  /* 0x0000000918007c0c */ /* 0x001fe2000bf46270 */
[----:B------:R-:W-:Y:S01]  /*1a10*/  IMAD R7, R25, UR9, R24 ;  /* 0x0000000919077c24 */ /* 0x000fe2000f8e0218 */
[----:B------:R-:W-:-:S02]  /*1a20*/  ISETP.GE.AND P3, PT, R0, UR9, PT ;  /* 0x0000000900007c0c */ /* 0x000fc4000bf66270 */
[----:B------:R-:W-:Y:S02]  /*1a30*/  ISETP.GE.AND P0, PT, R4, UR9, PT ;  /* 0x0000000904007c0c */ /* 0x000fe4000bf06270 */
[----:B------:R-:W-:Y:S01]  /*1a40*/  ISETP.GE.OR P4, PT, R25, UR8, P2 ;  /* 0x0000000819007c0c */ /* 0x000fe20009786670 */
[----:B-1----:R-:W-:Y:S01]  /*1a50*/  IMAD.WIDE R4, R7, 0x4, R2 ;  /* 0x0000000407047825 */ /* 0x002fe200078e0202 */
[C---:B------:R-:W-:Y:S02]  /*1a60*/  ISETP.GE.OR P6, PT, R25.reuse, UR8, P3 ;  /* 0x0000000819007c0c */ /* 0x040fe40009fc6670 */
[----:B------:R-:W-:Y:S02]  /*1a70*/  ISETP.GE.OR P5, PT, R25, UR8, P0 ;  /* 0x0000000819007c0c */ /* 0x000fe400087a6670 */
[----:B------:R-:W-:Y:S02]  /*1a80*/  IADD3 R24, PT, PT, R24, 0x3, RZ ;  /* 0x0000000318187810 */ /* 0x000fe40007ffe0ff */
[----:B------:R-:W-:-:S02]  /*1a90*/  IADD3 R9, PT, PT, R7, UR9, RZ ;  /* 0x0000000907097c10 */ /* 0x000fc4000fffe0ff */
[----:B------:R-:W-:Y:S02]  /*1aa0*/  ISETP.GE.AND P1, PT, R24, UR9, PT ;  /* 0x0000000918007c0c */ /* 0x000fe4000bf26270 */
[C---:B------:R-:W-:Y:S01]  /*1ab0*/  IADD3 R0, PT, PT, R25.reuse, 0x2, RZ ;  /* 0x0000000219007810 */ /* 0x040fe20007ffe0ff */
[----:B------:R0:W-:Y:S01]  /*1ac0*/  @!P4 STG.E desc[UR6][R4.64], R29 ;  /* 0x0000001d0400c986 */ /* 0x0001e2000c101906 */
[----:B------:R-:W-:Y:S01]  /*1ad0*/  ISETP.GE.OR P4, PT, R25, UR8, P1 ;  /* 0x0000000819007c0c */ /* 0x000fe20008f86670 */
[C---:B------:R-:W-:Y:S01]  /*1ae0*/  IMAD.WIDE R6, R9.reuse, 0x4, R2 ;  /* 0x0000000409067825 */ /* 0x040fe200078e0202 */
[----:B------:R-:W-:Y:S01]  /*1af0*/  IADD3 R11, PT, PT, R9, UR9, RZ ;  /* 0x00000009090b7c10 */ /* 0x000fe2000fffe0ff */
[----:B------:R0:W-:Y:S01]  /*1b00*/  @!P6 STG.E desc[UR6][R4.64+0x4], R26 ;  /* 0x0000041a0400e986 */ /* 0x0001e2000c101906 */
[C---:B------:R-:W-:Y:S02]  /*1b10*/  ISETP.GE.OR P6, PT, R8.reuse, UR8, P2 ;  /* 0x0000000808007c0c */ /* 0x040fe400097c6670 */
[----:B------:R-:W-:Y:S01]  /*1b20*/  IADD3 R25, PT, PT, R25, 0x3, RZ ;  /* 0x0000000319197810 */ /* 0x000fe20007ffe0ff */
[----:B------:R0:W-:Y:S01]  /*1b30*/  @!P5 STG.E desc[UR6][R4.64+0x8], R27 ;  /* 0x0000081b0400d986 */ /* 0x0001e2000c101906 */
[----:B------:R-:W-:-:S05]  /*1b40*/  ISETP.GE.OR P5, PT, R8, UR8, P3 ;  /* 0x0000000808007c0c */ /* 0x000fca0009fa6670 */
[----:B------:R0:W-:Y:S01]  /*1b50*/  @!P4 STG.E desc[UR6][R4.64+0xc], R28 ;  /* 0x00000c1c0400c986 */ /* 0x0001e2000c101906 */
[----:B------:R-:W-:-:S03]  /*1b60*/  ISETP.GE.OR P4, PT, R8, UR8, P0 ;  /* 0x0000000808007c0c */ /* 0x000fc60008786670 */
[----:B------:R0:W-:Y:S01]  /*1b70*/  @!P6 STG.E desc[UR6][R6.64], R31 ;  /* 0x0000001f0600e986 */ /* 0x0001e2000c101906 */
[----:B------:R-:W-:Y:S01]  /*1b80*/  ISETP.GE.OR P6, PT, R8, UR8, P1 ;  /* 0x0000000808007c0c */ /* 0x000fe20008fc6670 */
[C-C-:B------:R-:W-:Y:S01]  /*1b90*/  IMAD.WIDE R8, R11.reuse, 0x4, R2.reuse ;  /* 0x000000040b087825 */ /* 0x140fe200078e0202 */
[----:B------:R-:W-:Y:S01]  /*1ba0*/  IADD3 R11, PT, PT, R11, UR9, RZ ;  /* 0x000000090b0b7c10 */ /* 0x000fe2000fffe0ff */
[----:B------:R0:W-:Y:S01]  /*1bb0*/  @!P5 STG.E desc[UR6][R6.64+0x4], R30 ;  /* 0x0000041e0600d986 */ /* 0x0001e2000c101906 */
[C---:B------:R-:W-:Y:S02]  /*1bc0*/  ISETP.GE.OR P5, PT, R0.reuse, UR8, P2 ;  /* 0x0000000800007c0c */ /* 0x040fe400097a6670 */
[----:B------:R-:W-:Y:S01]  /*1bd0*/  ISETP.GE.OR P2, PT, R25, UR8, P2 ;  /* 0x0000000819007c0c */ /* 0x000fe20009746670 */
[----:B------:R-:W-:Y:S02]  /*1be0*/  IMAD.WIDE R2, R11, 0x4, R2 ;  /* 0x000000040b027825 */ /* 0x000fe400078e0202 */
[----:B------:R0:W-:Y:S01]  /*1bf0*/  @!P4 STG.E desc[UR6][R6.64+0x8], R33 ;  /* 0x000008210600c986 */ /* 0x0001e2000c101906 */
[----:B------:R-:W-:-:S02]  /*1c00*/  ISETP.GE.OR P4, PT, R0, UR8, P3 ;  /* 0x0000000800007c0c */ /* 0x000fc40009f86670 */
[C---:B------:R-:W-:Y:S01]  /*1c10*/  ISETP.GE.OR P3, PT, R25.reuse, UR8, P3 ;  /* 0x0000000819007c0c */ /* 0x040fe20009f66670 */
[----:B------:R0:W-:Y:S01]  /*1c20*/  @!P6 STG.E desc[UR6][R6.64+0xc], R32 ;  /* 0x00000c200600e986 */ /* 0x0001e2000c101906 */
[C---:B------:R-:W-:Y:S02]  /*1c30*/  ISETP.GE.OR P6, PT, R0.reuse, UR8, P1 ;  /* 0x0000000800007c0c */ /* 0x040fe40008fc6670 */
[C---:B------:R-:W-:Y:S01]  /*1c40*/  ISETP.GE.OR P1, PT, R25.reuse, UR8, P1 ;  /* 0x0000000819007c0c */ /* 0x040fe20008f26670 */
[----:B------:R0:W-:Y:S01]  /*1c50*/  @!P5 STG.E desc[UR6][R8.64], R39 ;  /* 0x000000270800d986 */ /* 0x0001e2000c101906 */
[----:B------:R-:W-:Y:S02]  /*1c60*/  ISETP.GE.OR P5, PT, R0, UR8, P0 ;  /* 0x0000000800007c0c */ /* 0x000fe400087a6670 */
[----:B------:R-:W-:-:S03]  /*1c70*/  ISETP.GE.OR P0, PT, R25, UR8, P0 ;  /* 0x0000000819007c0c */ /* 0x000fc60008706670 */
[----:B------:R0:W-:Y:S04]  /*1c80*/  @!P4 STG.E desc[UR6][R8.64+0x4], R37 ;  /* 0x000004250800c986 */ /* 0x0001e8000c101906 */
[----:B------:R0:W-:Y:S04]  /*1c90*/  @!P6 STG.E desc[UR6][R8.64+0xc], R34 ;  /* 0x00000c220800e986 */ /* 0x0001e8000c101906 */
[----:B------:R0:W-:Y:S04]  /*1ca0*/  @!P5 STG.E desc[UR6][R8.64+0x8], R35 ;  /* 0x000008230800d986 */ /* 0x0001e8000c101906 */
[----:B------:R0:W-:Y:S04]  /*1cb0*/  @!P2 STG.E desc[UR6][R2.64], R41 ;  /* 0x000000290200a986 */ /* 0x0001e8000c101906 */
[----:B------:R0:W-:Y:S04]  /*1cc0*/  @!P3 STG.E desc[UR6][R2.64+0x4], R36 ;  /* 0x000004240200b986 */ /* 0x0001e8000c101906 */
[----:B------:R0:W-:Y:S01]  /*1cd0*/  @!P0 STG.E desc[UR6][R2.64+0x8], R43 ;  /* 0x0000082b02008986 */ /* 0x0001e2000c101906 */
[----:B------:R-:W-:Y:S05]  /*1ce0*/  @P1 EXIT ;  /* 0x000000000000194d */ /* 0x000fea0003800000 */
[----:B------:R-:W-:Y:S01]  /*1cf0*/  STG.E desc[UR6][R2.64+0xc], R38 ;  /* 0x00000c2602007986 */ /* 0x000fe2000c101906 */
[----:B------:R-:W-:Y:S05]  /*1d00*/  EXIT ;  /* 0x000000000000794d */ /* 0x000fea0003800000 */
.L_x_10:
[----:B------:R-:W-:-:S00]  /*1d10*/  BRA `(.L_x_10) ;  /* 0xfffffffc00fc7947 */ /* 0x000fc0000383ffff */
[----:B------:R-:W-:-:S00]  /*1d20*/  NOP ;  /* 0x0000000000007918 */ /* 0x000fc00000000000 */
        /* <DEDUP_REMOVED lines=13> */
.L_x_19:


//--------------------- .text._Z14scalarLoadGemmILi64ELi64ELi16ELi4ELi4EEvPKfS1_Pfiii --------------------------
	.section	.text._Z14scalarLoadGemmILi64ELi64ELi16ELi4ELi4EEvPKfS1_Pfiii,"ax",@progbits
	.align	128
        .global         _Z14scalarLoadGemmILi64ELi64ELi16ELi4ELi4EEvPKfS1_Pfiii
        .type           _Z14scalarLoadGemmILi64ELi64ELi16ELi4ELi4EEvPKfS1_Pfiii,@function
        .size           _Z14scalarLoadGemmILi64ELi64ELi16ELi4ELi4EEvPKfS1_Pfiii,(.L_x_20 - _Z14scalarLoadGemmILi64ELi64ELi16ELi4ELi4EEvPKfS1_Pfiii)
        .other          _Z14scalarLoadGemmILi64ELi64ELi16ELi4ELi4EEvPKfS1_Pfiii,@"STO_CUDA_ENTRY STV_DEFAULT"
_Z14scalarLoadGemmILi64ELi64ELi16ELi4ELi4EEvPKfS1_Pfiii:
.text._Z14scalarLoadGemmILi64ELi64ELi16ELi4ELi4EEvPKfS1_Pfiii:
[----:B------:R-:W-:Y:S01]  /*0000*/  LDC R1, c[0x0][0x37c] ;  /* 0x0000df00ff017b82 */ /* 0x000fe20000000800 */
[----:B------:R-:W0:Y:S07]  /*0010*/  S2R R7, SR_TID.X ;  /* 0x0000000000077919 */ /* 0x000e2e0000002100 */
[----:B------:R-:W1:Y:S01]  /*0020*/  S2UR UR5, SR_CTAID.Y ;  /* 0x00000000000579c3 */ /* 0x000e620000002600 */
[----:B------:R-:W2:Y:S01]  /*0030*/  LDCU UR8, c[0x0][0x3a0] ;  /* 0x00007400ff0877ac */ /* 0x000ea20008000800 */
[----:B------:R-:W-:Y:S01]  /*0040*/  HFMA2 R20, -RZ, RZ, 0, 0 ;  /* 0x00000000ff147431 */ /* 0x000fe200000001ff */
[----:B------:R-:W0:Y:S01]  /*0050*/  S2R R24, SR_TID.Y ;  /* 0x0000000000187919 */ /* 0x000e220000002200 */
[----:B------:R-:W-:-:S02]  /*0060*/  CS2R R16, SRZ ;  /* 0x0000000000107805 */ /* 0x000fc4000001ff00 */
[----:B------:R-:W-:Y:S02]  /*0070*/  CS2R R30, SRZ ;  /* 0x00000000001e7805 */ /* 0x000fe4000001ff00 */
[----:B------:R-:W-:Y:S02]  /*0080*/  CS2R R32, SRZ ;  /* 0x0000000000207805 */ /* 0x000fe4000001ff00 */
[----:B------:R-:W-:Y:S01]  /*0090*/  CS2R R34, SRZ ;  /* 0x0000000000227805 */ /* 0x000fe2000001ff00 */
[----:B------:R-:W3:Y:S01]  /*00a0*/  S2UR UR6, SR_CTAID.X ;  /* 0x00000000000679c3 */ /* 0x000ee20000002500 */
[----:B------:R-:W-:Y:S02]  /*00b0*/  CS2R R26, SRZ ;  /* 0x00000000001a7805 */ /* 0x000fe4000001ff00 */
[----:B------:R-:W-:Y:S02]  /*00c0*/  CS2R R28, SRZ ;  /* 0x00000000001c7805 */ /* 0x000fe4000001ff00 */
[----:B------:R-:W-:-:S02]  /*00d0*/  CS2R R22, SRZ ;  /* 0x0000000000167805 */ /* 0x000fc4000001ff00 */
[----:B------:R-:W-:Y:S01]  /*00e0*/  MOV R25, RZ ;  /* 0x000000ff00197202 */ /* 0x000fe20000000f00 */
[----:B------:R-:W4:Y:S01]  /*00f0*/  LDCU.64 UR10, c[0x0][0x358] ;  /* 0x00006b00ff0a77ac */ /* 0x000f220008000a00 */
[----:B--2---:R-:W-:Y:S02]  /*0100*/  UISETP.GE.AND UP0, UPT, UR8, 0x1, UPT ;  /* 0x000000010800788c */ /* 0x004fe4000bf06270 */
[----:B-1----:R-:W-:Y:S02]  /*0110*/  USHF.L.U32 UR5, UR5, 0x6, URZ ;  /* 0x0000000605057899 */ /* 0x002fe400080006ff */
[----:B---3--:R-:W-:Y:S01]  /*0120*/  USHF.L.U32 UR6, UR6, 0x6, URZ ;  /* 0x0000000606067899 */ /* 0x008fe200080006ff */
[----:B0-----:R-:W-:-:S03]  /*0130*/  LEA R6, R24, R7, 0x4 ;  /* 0x0000000718067211 */ /* 0x001fc600078e20ff */
[----:B------:R-:W-:Y:S02]  /*0140*/  LEA R24, R24, UR5, 0x2 ;  /* 0x0000000518187c11 */ /* 0x000fe4000f8e10ff */
[----:B------:R-:W-:Y:S01]  /*0150*/  LEA R7, R7, UR6, 0x2 ;  /* 0x0000000607077c11 */ /* 0x000fe2000f8e10ff */
[----:B----4-:R-:W-:Y:S06]  /*0160*/  BRA.U !UP0, `(.L_x_11) ;  /* 0x0000001908207547 */ /* 0x010fec000b800000 */
[----:B------:R-:W0:Y:S01]  /*0170*/  S2UR UR7, SR_CgaCtaId ;  /* 0x00000000000779c3 */ /* 0x000e220000008800 */
[C---:B------:R-:W-:Y:S01]  /*0180*/  SHF.L.U32 R2, R6.reuse, 0x2, RZ ;  /* 0x0000000206027819 */ /* 0x040fe200000006ff */
[----:B------:R-:W-:Y:S01]  /*0190*/  UMOV UR4, 0x400 ;  /* 0x0000040000047882 */ /* 0x000fe20000000000 */
[----:B------:R-:W-:Y:S02]  /*01a0*/  LOP3.LUT R0, R6, 0x3f, RZ, 0xc0, !PT ;  /* 0x0000003f06007812 */ /* 0x000fe400078ec0ff */
[----:B------:R-:W-:Y:S02]  /*01b0*/  SHF.R.U32.HI R5, RZ, 0x6, R6 ;  /* 0x00000006ff057819 */ /* 0x000fe40000011606 */
[----:B------:R-:W-:Y:S02]  /*01c0*/  LOP3.LUT R2, R2, 0xfc, RZ, 0xe2, !PT ;  /* 0x000000fc02027812 */ /* 0x000fe400078ee2ff */
[----:B------:R-:W-:Y:S02]  /*01d0*/  IADD3 R0, PT, PT, R0, UR5, RZ ;  /* 0x0000000500007c10 */ /* 0x000fe4000fffe0ff */
[----:B------:R-:W-:Y:S01]  /*01e0*/  MOV R16, RZ ;  /* 0x000000ff00107202 */ /* 0x000fe20000000f00 */
[----:B------:R-:W-:-:S02]  /*01f0*/  IMAD R2, R5, 0x104, R2 ;  /* 0x0000010405027824 */ /* 0x000fc400078e0202 */
[----:B------:R-:W-:Y:S01]  /*0200*/  IMAD R3, R0, UR8, R5 ;  /* 0x0000000800037c24 */ /* 0x000fe2000f8e0205 */
[----:B0-----:R-:W-:-:S06]  /*0210*/  ULEA UR4, UR7, UR4, 0x18 ;  /* 0x0000000407047291 */ /* 0x001fcc000f8ec0ff */
[----:B------:R-:W-:Y:S01]  /*0220*/  IADD3 R2, PT, PT, R2, UR4, RZ ;  /* 0x0000000402027c10 */ /* 0x000fe2000fffe0ff */
[----:B------:R-:W-:-:S06]  /*0230*/  UMOV UR4, URZ ;  /* 0x000000ff00047c82 */ /* 0x000fcc0008000000 */
.L_x_17:
[----:B------:R-:W-:Y:S01]  /*0240*/  ISETP.GT.U32.AND P0, PT, R6, 0x3ff, PT ;  /* 0x000003ff0600780c */ /* 0x000fe20003f04070 */
[----:B------:R-:W0:Y:S01]  /*0250*/  LDCU UR12, c[0x0][0x3a0] ;  /* 0x00007400ff0c77ac */ /* 0x000e220008000800 */
[----:B------:R-:W-:Y:S01]  /*0260*/  BSSY.RECONVERGENT B0, `(.L_x_12) ;  /* 0x0000031000007945 */ /* 0x000fe20003800200 */
[----:B------:R-:W1:Y:S01]  /*0270*/  LDCU UR9, c[0x0][0x3a0] ;  /* 0x00007400ff0977ac */ /* 0x000e620008000800 */
[----:B------:R-:W2:Y:S01]  /*0280*/  LDCU UR7, c[0x0][0x398] ;  /* 0x00007300ff0777ac */ /* 0x000ea20008000800 */
[----:B------:R-:W3:Y:S08]  /*0290*/  LDCU UR8, c[0x0][0x39c] ;  /* 0x00007380ff0877ac */ /* 0x000ef00008000800 */
[----:B------:R-:W-:Y:S05]  /*02a0*/  @P0 BRA `(.L_x_13) ;  /* 0x0000000000b00947 */ /* 0x000fea0003800000 */
[----:B------:R-:W-:Y:S01]  /*02b0*/  BSSY.RECONVERGENT B1, `(.L_x_14) ;  /* 0x0000015000017945 */ /* 0x000fe20003800200 */
[----:B------:R-:W-:Y:S02]  /*02c0*/  IADD3 R11, PT, PT, R3, UR4, RZ ;  /* 0x00000004030b7c10 */ /* 0x000fe4000fffe0ff */
[----:B------:R-:W-:Y:S02]  /*02d0*/  IADD3 R0, PT, PT, R5, UR4, RZ ;  /* 0x0000000405007c10 */ /* 0x000fe4000fffe0ff */
[----:B------:R-:W-:Y:S02]  /*02e0*/  MOV R4, R2 ;  /* 0x0000000200047202 */ /* 0x000fe40000000f00 */
[----:B------:R-:W-:-:S07]  /*02f0*/  MOV R10, R6 ;  /* 0x00000006000a7202 */ /* 0x000fce0000000f00 */
.L_x_15:
[----:B------:R-:W-:Y:S01]  /*0300*/  LOP3.LUT R8, R10, 0x3f, RZ, 0xc0, !PT ;  /* 0x0000003f0a087812 */ /* 0x000fe200078ec0ff */
[----:B------:R-:W-:-:S03]  /*0310*/  HFMA2 R13, -RZ, RZ, 0, 0 ;  /* 0x00000000ff0d7431 */ /* 0x000fc600000001ff */
[----:B------:R-:W-:-:S04]  /*0320*/  IADD3 R8, PT, PT, R8, UR5, RZ ;  /* 0x0000000508087c10 */ /* 0x000fc8000fffe0ff */
[----:B--2---:R-:W-:-:S04]  /*0330*/  ISETP.GE.AND P0, PT, R8, UR7, PT ;  /* 0x0000000708007c0c */ /* 0x004fc8000bf06270 */
[----:B-1----:R-:W-:-:S13]  /*0340*/  ISETP.GE.OR P0, PT, R0, UR9, P0 ;  /* 0x0000000900007c0c */ /* 0x002fda0008706670 */
[----:B------:R-:W1:Y:S02]  /*0350*/  @!P0 LDC.64 R8, c[0x0][0x380] ;  /* 0x0000e000ff088b82 */ /* 0x000e640000000a00 */
[----:B-1----:R-:W-:-:S05]  /*0360*/  @!P0 IMAD.WIDE.U32 R8, R11, 0x4, R8 ;  /* 0x000000040b088825 */ /* 0x002fca00078e0008 */
[----:B------:R-:W2:Y:S01]  /*0370*/  @!P0 LDG.E.CONSTANT R13, desc[UR10][R8.64] ;  /* 0x0000000a080d8981 */ /* 0x000ea2000c1e9900 */
[C---:B------:R-:W-:Y:S02]  /*0380*/  ISETP.GE.U32.AND P0, PT, R10.reuse, 0x300, PT ;  /* 0x000003000a00780c */ /* 0x040fe40003f06070 */
[----:B------:R-:W-:Y:S02]  /*0390*/  IADD3 R12, PT, PT, R10, 0x100, RZ ;  /* 0x000001000a0c7810 */ /* 0x000fe40007ffe0ff */
[----:B------:R-:W-:Y:S02]  /*03a0*/  IADD3 R0, PT, PT, R0, 0x4, RZ ;  /* 0x0000000400007810 */ /* 0x000fe40007ffe0ff */
[----:B------:R-:W-:Y:S02]  /*03b0*/  MOV R10, R12 ;  /* 0x0000000c000a7202 */ /* 0x000fe40000000f00 */
[----:B------:R-:W-:Y:S01]  /*03c0*/  IADD3 R11, PT, PT, R11, 0x4, RZ ;  /* 0x000000040b0b7810 */ /* 0x000fe20007ffe0ff */
[----:B--2---:R1:W-:Y:S02]  /*03d0*/  STS [R4], R13 ;  /* 0x0000000d04007388 */ /* 0x0043e40000000800 */
[----:B-1----:R-:W-:-:S02]  /*03e0*/  IADD3 R4, PT, PT, R4, 0x410, RZ ;  /* 0x0000041004047810 */ /* 0x002fc40007ffe0ff */
[----:B------:R-:W-:Y:S05]  /*03f0*/  @!P0 BRA `(.L_x_15) ;  /* 0xfffffffc00c08947 */ /* 0x000fea000383ffff */
[----:B0--3--:R-:W-:Y:S05]  /*0400*/  BSYNC.RECONVERGENT B1 ;  /* 0x0000000000017941 */ /* 0x009fea0003800200 */
.L_x_14:
[----:B------:R-:W0:Y:S01]  /*0410*/  S2R R9, SR_CgaCtaId ;  /* 0x0000000000097919 */ /* 0x000e220000008800 */
[----:B------:R-:W-:Y:S02]  /*0420*/  MOV R4, 0x400 ;  /* 0x0000040000047802 */ /* 0x000fe40000000f00 */
[----:B------:R-:W-:Y:S02]  /*0430*/  MOV R0, R6 ;  /* 0x0000000600007202 */ /* 0x000fe40000000f00 */
[----:B------:R-:W-:-:S04]  /*0440*/  IADD3 R4, PT, PT, R4, 0x1040, RZ ;  /* 0x0000104004047810 */ /* 0x000fc80007ffe0ff */
[----:B0-----:R-:W-:-:S07]  /*0450*/  LEA R10, R9, R4, 0x18 ;  /* 0x00000004090a7211 */ /* 0x001fce00078ec0ff */
.L_x_16:
[----:B------:R-:W-:Y:S02]  /*0460*/  LOP3.LUT R12, R0, 0x3f, RZ, 0xc0, !PT ;  /* 0x0000003f000c7812 */ /* 0x000fe400078ec0ff */
[----:B------:R-:W-:Y:S02]  /*0470*/  SHF.R.U32.HI R13, RZ, 0x6, R0 ;  /* 0x00000006ff0d7819 */ /* 0x000fe40000011600 */
[----:B----4-:R-:W-:Y:S02]  /*0480*/  IADD3 R4, PT, PT, R12, UR6, RZ ;  /* 0x000000060c047c10 */ /* 0x010fe4000fffe0ff */
[----:B------:R-:W-:Y:S02]  /*0490*/  IADD3 R11, PT, PT, R13, UR4, RZ ;  /* 0x000000040d0b7c10 */ /* 0x000fe4000fffe0ff */
[----:B------:R-:W-:-:S04]  /*04a0*/  ISETP.GE.AND P0, PT, R4, UR8, PT ;  /* 0x0000000804007c0c */ /* 0x000fc8000bf06270 */
[----:B------:R-:W-:-:S13]  /*04b0*/  ISETP.GE.OR P0, PT, R11, UR12, P0 ;  /* 0x0000000c0b007c0c */ /* 0x000fda0008706670 */
[----:B------:R-:W0:Y:S01]  /*04c0*/  @!P0 LDC.64 R8, c[0x0][0x388] ;  /* 0x0000e200ff088b82 */ /* 0x000e220000000a00 */
[----:B------:R-:W-:Y:S02]  /*04d0*/  @!P0 IMAD R11, R11, UR8, R4 ;  /* 0x000000080b0b8c24 */ /* 0x000fe4000f8e0204 */
[----:B------:R-:W-:Y:S02]  /*04e0*/  HFMA2 R4, -RZ, RZ, 0, 0 ;  /* 0x00000000ff047431 */ /* 0x000fe400000001ff */
[----:B0-----:R-:W-:-:S05]  /*04f0*/  @!P0 IMAD.WIDE R8, R11, 0x4, R8 ;  /* 0x000000040b088825 */ /* 0x001fca00078e0208 */
[----:B------:R-:W2:Y:S01]  /*0500*/  @!P0 LDG.E.CONSTANT R4, desc[UR10][R8.64] ;  /* 0x0000000a08048981 */ /* 0x000ea2000c1e9900 */
[----:B------:R-:W-:Y:S01]  /*0510*/  IMAD R11, R13, 0x104, R10 ;  /* 0x000001040d0b7824 */ /* 0x000fe200078e020a */
[C---:B------:R-:W-:Y:S02]  /*0520*/  ISETP.GE.U32.AND P0, PT, R0.reuse, 0x300, PT ;  /* 0x000003000000780c */ /* 0x040fe40003f06070 */
[----:B------:R-:W-:Y:S02]  /*0530*/  IADD3 R0, PT, PT, R0, 0x100, RZ ;  /* 0x0000010000007810 */ /* 0x000fe40007ffe0ff */
[----:B------:R-:W-:-:S05]  /*0540*/  LEA R11, R12, R11, 0x2 ;  /* 0x0000000b0c0b7211 */ /* 0x000fca00078e10ff */
[----:B--2---:R4:W-:Y:S04]  /*0550*/  STS [R11], R4 ;  /* 0x000000040b007388 */ /* 0x0049e80000000800 */
[----:B------:R-:W-:Y:S05]  /*0560*/  @!P0 BRA `(.L_x_16) ;  /* 0xfffffffc00bc8947 */ /* 0x000fea000383ffff */
.L_x_13:
[----:B0123--:R-:W-:Y:S05]  /*0570*/  BSYNC.RECONVERGENT B0 ;  /* 0x0000000000007941 */ /* 0x00ffea0003800200 */
.L_x_12:
[----:B------:R-:W0:Y:S01]  /*0580*/  S2R R0, SR_TID.Y ;  /* 0x0000000000007919 */ /* 0x000e220000002200 */
[----:B------:R-:W1:Y:S01]  /*0590*/  S2UR UR8, SR_CgaCtaId ;  /* 0x00000000000879c3 */ /* 0x000e620000008800 */
[----:B------:R-:W-:Y:S01]  /*05a0*/  UMOV UR7, 0x400 ;  /* 0x0000040000077882 */ /* 0x000fe20000000000 */
[----:B------:R-:W-:Y:S01]  /*05b0*/  UIADD3 UR4, UPT, UPT, UR4, 0x10, URZ ;  /* 0x0000001004047890 */ /* 0x000fe2000fffe0ff */
[----:B----4-:R-:W2:Y:S01]  /*05c0*/  S2R R4, SR_TID.X ;  /* 0x0000000000047919 */ /* 0x010ea20000002100 */
[----:B------:R-:W-:-:S04]  /*05d0*/  UIADD3 UR9, UPT, UPT, UR7, 0x1040, URZ ;  /* 0x0000104007097890 */ /* 0x000fc8000fffe0ff */
[----:B------:R-:W-:Y:S01]  /*05e0*/  BAR.SYNC.DEFER_BLOCKING 0x0 ;  /* 0x0000000000007b1d */ /* 0x000fe20000010000 */
[----:B-1----:R-:W-:Y:S02]  /*05f0*/  ULEA UR7, UR8, UR7, 0x18 ;  /* 0x0000000708077291 */ /* 0x002fe4000f8ec0ff */
[----:B------:R-:W-:-:S04]  /*0600*/  ULEA UR9, UR8, UR9, 0x18 ;  /* 0x0000000908097291 */ /* 0x000fc8000f8ec0ff */
[----:B0-----:R-:W-:Y:S02]  /*0610*/  LEA R0, R0, UR7, 0x4 ;  /* 0x0000000700007c11 */ /* 0x001fe4000f8e20ff */
[----:B--2---:R-:W-:-:S03]  /*0620*/  LEA R4, R4, UR9, 0x4 ;  /* 0x0000000904047c11 */ /* 0x004fc6000f8e20ff */
[----:B------:R-:W-:Y:S01]  /*0630*/  LDS.128 R8, [R0] ;  /* 0x0000000000087984 */ /* 0x000fe20000000c00 */
[----:B------:R-:W0:Y:S03]  /*0640*/  LDCU UR7, c[0x0][0x3a0] ;  /* 0x00007400ff0777ac */ /* 0x000e260008000800 */
[----:B------:R-:W1:Y:S01]  /*0650*/  LDS.128 R12, [R4] ;  /* 0x00000000040c7984 */ /* 0x000e620000000c00 */
[----:B0-----:R-:W-:Y:S01]  /*0660*/  UISETP.GE.AND UP0, UPT, UR4, UR7, UPT ;  /* 0x000000070400728c */ /* 0x001fe2000bf06270 */
[C---:B-1----:R-:W-:Y:S01]  /*0670*/  FFMA R29, R8.reuse, R12, R29 ;  /* 0x0000000c081d7223 */ /* 0x042fe2000000001d */
[C---:B------:R-:W-:Y:S01]  /*0680*/  FFMA R26, R8.reuse, R13, R26 ;  /* 0x0000000d081a7223 */ /* 0x040fe2000000001a */
[CC--:B------:R-:W-:Y:S01]  /*0690*/  FFMA R27, R8.reuse, R14.reuse, R27 ;  /* 0x0000000e081b7223 */ /* 0x0c0fe2000000001b */
[----:B------:R-:W-:Y:S01]  /*06a0*/  FFMA R8, R8, R15, R34 ;  /* 0x0000000f08087223 */ /* 0x000fe20000000022 */
[C---:B------:R-:W-:Y:S01]  /*06b0*/  FFMA R31, R12.reuse, R9, R31 ;  /* 0x000000090c1f7223 */ /* 0x040fe2000000001f */
[CC--:B------:R-:W-:Y:S01]  /*06c0*/  FFMA R32, R9.reuse, R13.reuse, R32 ;  /* 0x0000000d09207223 */ /* 0x0c0fe20000000020 */
[C---:B------:R-:W-:Y:S01]  /*06d0*/  FFMA R30, R9.reuse, R14, R30 ;  /* 0x0000000e091e7223 */ /* 0x040fe2000000001e */
[----:B------:R-:W-:Y:S01]  /*06e0*/  FFMA R34, R12, R10, R23 ;  /* 0x0000000a0c227223 */ /* 0x000fe20000000017 */
[C---:B------:R-:W-:Y:S01]  /*06f0*/  FFMA R33, R10.reuse, R13, R33 ;  /* 0x0000000d0a217223 */ /* 0x040fe20000000021 */
[CC--:B------:R-:W-:Y:S01]  /*0700*/  FFMA R35, R10.reuse, R14.reuse, R35 ;  /* 0x0000000e0a237223 */ /* 0x0c0fe20000000023 */
[-C--:B------:R-:W-:Y:S01]  /*0710*/  FFMA R9, R9, R15.reuse, R16 ;  /* 0x0000000f09097223 */ /* 0x080fe20000000010 */
[----:B------:R-:W-:Y:S01]  /*0720*/  FFMA R10, R10, R15, R20 ;  /* 0x0000000f0a0a7223 */ /* 0x000fe20000000014 */
[----:B------:R-:W-:Y:S01]  /*0730*/  FFMA R12, R12, R11, R17 ;  /* 0x0000000b0c0c7223 */ /* 0x000fe20000000011 */
[C---:B------:R-:W-:Y:S01]  /*0740*/  FFMA R13, R11.reuse, R13, R22 ;  /* 0x0000000d0b0d7223 */ /* 0x040fe20000000016 */
[----:B------:R-:W-:Y:S01]  /*0750*/  LDS.128 R16, [R0+0x100] ;  /* 0x0001000000107984 */ /* 0x000fe20000000c00 */
[C---:B------:R-:W-:Y:S01]  /*0760*/  FFMA R25, R11.reuse, R14, R25 ;  /* 0x0000000e0b197223 */ /* 0x040fe20000000019 */
[----:B------:R-:W-:-:S02]  /*0770*/  FFMA R11, R11, R15, R28 ;  /* 0x0000000f0b0b7223 */ /* 0x000fc4000000001c */
[----:B------:R-:W0:Y:S04]  /*0780*/  LDS.128 R20, [R4+0x100] ;  /* 0x0001000004147984 */ /* 0x000e280000000c00 */
[----:B------:R-:W1:Y:S04]  /*0790*/  LDS R16, [R4+0x110] ;  /* 0x0001100004107984 */ /* 0x000e680000000800 */
[----:B------:R-:W2:Y:S01]  /*07a0*/  LDS R14, [R0+0x110] ;  /* 0x00011000000e7984 */ /* 0x000ea20000000800 */
[C---:B0-----:R-:W-:Y:S01]  /*07b0*/  FFMA R29, R17.reuse, R21, R29 ;  /* 0x00000015111d7223 */ /* 0x041fe2000000001d */
[CC--:B------:R-:W-:Y:S01]  /*07c0*/  FFMA R26, R17.reuse, R22.reuse, R26 ;  /* 0x00000016111a7223 */ /* 0x0c0fe2000000001a */
[-C--:B------:R-:W-:Y:S01]  /*07d0*/  FFMA R27, R17, R23.reuse, R27 ;  /* 0x00000017111b7223 */ /* 0x080fe2000000001b */
[CC--:B------:R-:W-:Y:S01]  /*07e0*/  FFMA R32, R18.reuse, R22.reuse, R32 ;  /* 0x0000001612207223 */ /* 0x0c0fe20000000020 */
[----:B------:R-:W-:Y:S01]  /*07f0*/  FFMA R33, R19, R22, R33 ;  /* 0x0000001613217223 */ /* 0x000fe20000000021 */
[----:B-1----:R-:W-:Y:S01]  /*0800*/  FFMA R17, R17, R16, R8 ;  /* 0x0000001011117223 */ /* 0x002fe20000000008 */
[CC--:B------:R-:W-:Y:S01]  /*0810*/  FFMA R31, R21.reuse, R18.reuse, R31 ;  /* 0x00000012151f7223 */ /* 0x0c0fe2000000001f */
[----:B------:R-:W-:Y:S01]  /*0820*/  FFMA R30, R18, R23, R30 ;  /* 0x00000017121e7223 */ /* 0x000fe2000000001e */
[C---:B------:R-:W-:Y:S01]  /*0830*/  FFMA R15, R16.reuse, R18, R9 ;  /* 0x00000012100f7223 */ /* 0x040fe20000000009 */
[----:B------:R-:W-:Y:S01]  /*0840*/  FFMA R34, R21, R19, R34 ;  /* 0x0000001315227223 */ /* 0x000fe20000000022 */
[----:B------:R-:W-:Y:S01]  /*0850*/  FFMA R35, R19, R23, R35 ;  /* 0x0000001713237223 */ /* 0x000fe20000000023 */
[----:B------:R-:W-:Y:S01]  /*0860*/  FFMA R10, R16, R19, R10 ;  /* 0x00000013100a7223 */ /* 0x000fe2000000000a */
[C---:B--2---:R-:W-:Y:S01]  /*0870*/  FFMA R28, R14.reuse, R21, R12 ;  /* 0x000000150e1c7223 */ /* 0x044fe2000000000c */
[C---:B------:R-:W-:Y:S01]  /*0880*/  FFMA R22, R14.reuse, R22, R13 ;  /* 0x000000160e167223 */ /* 0x040fe2000000000d */
[----:B------:R-:W-:Y:S01]  /*0890*/  LDS.64 R18, [R4+0x208] ;  /* 0x0002080004127984 */ /* 0x000fe20000000a00 */
[C---:B------:R-:W-:Y:S01]  /*08a0*/  FFMA R25, R14.reuse, R23, R25 ;  /* 0x000000170e197223 */ /* 0x040fe20000000019 */
[----:B------:R-:W-:-:S02]  /*08b0*/  FFMA R14, R14, R16, R11 ;  /* 0x000000100e0e7223 */ /* 0x000fc4000000000b */
[----:B------:R-:W0:Y:S04]  /*08c0*/  LDS.64 R12, [R0+0x208] ;  /* 0x00020800000c7984 */ /* 0x000e280000000a00 */
[----:B------:R-:W1:Y:S04]  /*08d0*/  LDS.64 R8, [R4+0x210] ;  /* 0x0002100004087984 */ /* 0x000e680000000a00 */
[----:B------:R-:W2:Y:S01]  /*08e0*/  LDS.64 R20, [R0+0x210] ;  /* 0x0002100000147984 */ /* 0x000ea20000000a00 */
[----:B0-----:R-:W-:Y:S01]  /*08f0*/  FFMA R31, R18, R13, R31 ;  /* 0x0000000d121f7223 */ /* 0x001fe2000000001f */
[CC--:B------:R-:W-:Y:S01]  /*0900*/  FFMA R32, R13.reuse, R19.reuse, R32 ;  /* 0x000000130d207223 */ /* 0x0c0fe20000000020 */
[C---:B------:R-:W-:Y:S01]  /*0910*/  FFMA R29, R12.reuse, R18, R29 ;  /* 0x000000120c1d7223 */ /* 0x040fe2000000001d */
[----:B------:R-:W-:Y:S01]  /*0920*/  FFMA R26, R12, R19, R26 ;  /* 0x000000130c1a7223 */ /* 0x000fe2000000001a */
[----:B-1----:R-:W-:Y:S01]  /*0930*/  FFMA R30, R8, R13, R30 ;  /* 0x0000000d081e7223 */ /* 0x002fe2000000001e */
[-C--:B------:R-:W-:Y:S01]  /*0940*/  FFMA R15, R13, R9.reuse, R15 ;  /* 0x000000090d0f7223 */ /* 0x080fe2000000000f */
[C---:B------:R-:W-:Y:S01]  /*0950*/  FFMA R27, R12.reuse, R8, R27 ;  /* 0x000000080c1b7223 */ /* 0x040fe2000000001b */
[----:B------:R-:W-:Y:S01]  /*0960*/  FFMA R12, R12, R9, R17 ;  /* 0x000000090c0c7223 */ /* 0x000fe20000000011 */
[----:B--2---:R-:W-:Y:S01]  /*0970*/  FFMA R13, R18, R21, R28 ;  /* 0x00000015120d7223 */ /* 0x004fe2000000001c */
[C---:B------:R-:W-:Y:S01]  /*0980*/  FFMA R34, R20.reuse, R18, R34 ;  /* 0x0000001214227223 */ /* 0x040fe20000000022 */
[C---:B------:R-:W-:Y:S01]  /*0990*/  FFMA R33, R20.reuse, R19, R33 ;  /* 0x0000001314217223 */ /* 0x040fe20000000021 */
[C---:B------:R-:W-:Y:S01]  /*09a0*/  FFMA R35, R20.reuse, R8, R35 ;  /* 0x0000000814237223 */ /* 0x040fe20000000023 */
[----:B------:R-:W-:Y:S01]  /*09b0*/  FFMA R10, R20, R9, R10 ;  /* 0x00000009140a7223 */ /* 0x000fe2000000000a */
[C---:B------:R-:W-:Y:S01]  /*09c0*/  FFMA R11, R21.reuse, R19, R22 ;  /* 0x00000013150b7223 */ /* 0x040fe20000000016 */
[----:B------:R-:W-:Y:S01]  /*09d0*/  FFMA R25, R8, R21, R25 ;  /* 0x0000001508197223 */ /* 0x000fe20000000019 */
[----:B------:R-:W-:Y:S01]  /*09e0*/  FFMA R28, R21, R9, R14 ;  /* 0x00000009151c7223 */ /* 0x000fe2000000000e */
[----:B------:R-:W-:Y:S04]  /*09f0*/  LDS.128 R16, [R0+0x310] ;  /* 0x0003100000107984 */ /* 0x000fe80000000c00 */
[----:B------:R-:W0:Y:S04]  /*0a00*/  LDS.128 R20, [R4+0x310] ;  /* 0x0003100004147984 */ /* 0x000e280000000c00 */
[----:B------:R-:W1:Y:S04]  /*0a10*/  LDS R8, [R4+0x30c] ;  /* 0x00030c0004087984 */ /* 0x000e680000000800 */
[----:B------:R-:W2:Y:S01]  /*0a20*/  LDS R23, [R0+0x30c] ;  /* 0x00030c0000177984 */ /* 0x000ea20000000800 */
[C---:B0-----:R-:W-:Y:S01]  /*0a30*/  FFMA R32, R16.reuse, R20, R32 ;  /* 0x0000001410207223 */ /* 0x041fe20000000020 */
[----:B------:R-:W-:Y:S01]  /*0a40*/  FFMA R30, R16, R21, R30 ;  /* 0x00000015101e7223 */ /* 0x000fe2000000001e */
[----:B------:R-:W-:Y:S01]  /*0a50*/  FFMA R33, R20, R17, R33 ;  /* 0x0000001114217223 */ /* 0x000fe20000000021 */
[----:B------:R-:W-:Y:S01]  /*0a60*/  FFMA R35, R17, R21, R35 ;  /* 0x0000001511237223 */ /* 0x000fe20000000023 */
[----:B-1----:R-:W-:Y:S01]  /*0a70*/  FFMA R31, R16, R8, R31 ;  /* 0x00000008101f7223 */ /* 0x002fe2000000001f */
[C---:B------:R-:W-:Y:S01]  /*0a80*/  FFMA R34, R8.reuse, R17, R34 ;  /* 0x0000001108227223 */ /* 0x040fe20000000022 */
[----:B------:R-:W-:Y:S01]  /*0a90*/  FFMA R19, R8, R18, R13 ;  /* 0x0000001208137223 */ /* 0x000fe2000000000d */
[----:B------:R-:W-:Y:S01]  /*0aa0*/  FFMA R16, R16, R22, R15 ;  /* 0x0000001610107223 */ /* 0x000fe2000000000f */
[C---:B--2---:R-:W-:Y:S01]  /*0ab0*/  FFMA R29, R23.reuse, R8, R29 ;  /* 0x00000008171d7223 */ /* 0x044fe2000000001d */
[C---:B------:R-:W-:Y:S01]  /*0ac0*/  FFMA R26, R23.reuse, R20, R26 ;  /* 0x00000014171a7223 */ /* 0x040fe2000000001a */
[CC--:B------:R-:W-:Y:S01]  /*0ad0*/  FFMA R27, R23.reuse, R21.reuse, R27 ;  /* 0x00000015171b7223 */ /* 0x0c0fe2000000001b */
[-C--:B------:R-:W-:Y:S01]  /*0ae0*/  FFMA R23, R23, R22.reuse, R12 ;  /* 0x0000001617177223 */ /* 0x080fe2000000000c */
[----:B------:R-:W-:Y:S01]  /*0af0*/  FFMA R17, R17, R22, R10 ;  /* 0x0000001611117223 */ /* 0x000fe2000000000a */
[----:B------:R-:W-:Y:S01]  /*0b00*/  FFMA R20, R20, R18, R11 ;  /* 0x0000001214147223 */ /* 0x000fe2000000000b */
[----:B------:R-:W-:Y:S01]  /*0b10*/  LDS.128 R12, [R4+0x410] ;  /* 0x00041000040c7984 */ /* 0x000fe20000000c00 */
[C---:B------:R-:W-:Y:S01]  /*0b20*/  FFMA R25, R18.reuse, R21, R25 ;  /* 0x0000001512197223 */ /* 0x040fe20000000019 */
[----:B------:R-:W-:-:S02]  /*0b30*/  FFMA R28, R18, R22, R28 ;  /* 0x00000016121c7223 */ /* 0x000fc4000000001c */
[----:B------:R-:W0:Y:S02]  /*0b40*/  LDS.128 R8, [R0+0x410] ;  /* 0x0004100000087984 */ /* 0x000e240000000c00 */
[C---:B0-----:R-:W-:Y:S01]  /*0b50*/  FFMA R29, R8.reuse, R12, R29 ;  /* 0x0000000c081d7223 */ /* 0x041fe2000000001d */
[C---:B------:R-:W-:Y:S01]  /*0b60*/  FFMA R26, R8.reuse, R13, R26 ;  /* 0x0000000d081a7223 */ /* 0x040fe2000000001a */
[-C--:B------:R-:W-:Y:S01]  /*0b70*/  FFMA R27, R8, R14.reuse, R27 ;  /* 0x0000000e081b7223 */ /* 0x080fe2000000001b */
[C---:B------:R-:W-:Y:S01]  /*0b80*/  FFMA R31, R12.reuse, R9, R31 ;  /* 0x000000090c1f7223 */ /* 0x040fe2000000001f */
[CC--:B------:R-:W-:Y:S01]  /*0b90*/  FFMA R32, R9.reuse, R13.reuse, R32 ;  /* 0x0000000d09207223 */ /* 0x0c0fe20000000020 */
[C---:B------:R-:W-:Y:S01]  /*0ba0*/  FFMA R30, R9.reuse, R14, R30 ;  /* 0x0000000e091e7223 */ /* 0x040fe2000000001e */
[----:B------:R-:W-:Y:S01]  /*0bb0*/  FFMA R34, R12, R10, R34 ;  /* 0x0000000a0c227223 */ /* 0x000fe20000000022 */
[C---:B------:R-:W-:Y:S01]  /*0bc0*/  FFMA R33, R10.reuse, R13, R33 ;  /* 0x0000000d0a217223 */ /* 0x040fe20000000021 */
[-C--:B------:R-:W-:Y:S01]  /*0bd0*/  FFMA R35, R10, R14.reuse, R35 ;  /* 0x0000000e0a237223 */ /* 0x080fe20000000023 */
[-C--:B------:R-:W-:Y:S01]  /*0be0*/  FFMA R8, R8, R15.reuse, R23 ;  /* 0x0000000f08087223 */ /* 0x080fe20000000017 */
        /* <DEDUP_REMOVED lines=11> */
[C---:B------:R-:W-:Y:S01]  /*0ca0*/  FFMA R26, R17.reuse, R22, R26 ;  /* 0x00000016111a7223 */ /* 0x040fe2000000001a */
[-C--:B------:R-:W-:Y:S01]  /*0cb0*/  FFMA R27, R17, R23.reuse, R27 ;  /* 0x00000017111b7223 */ /* 0x080fe2000000001b */
[C---:B------:R-:W-:Y:S01]  /*0cc0*/  FFMA R31, R21.reuse, R18, R31 ;  /* 0x00000012151f7223 */ /* 0x040fe2000000001f */
[CC--:B------:R-:W-:Y:S01]  /*0cd0*/  FFMA R32, R18.reuse, R22.reuse, R32 ;  /* 0x0000001612207223 */ /* 0x0c0fe20000000020 */
[----:B------:R-:W-:Y:S01]  /*0ce0*/  FFMA R30, R18, R23, R30 ;  /* 0x00000017121e7223 */ /* 0x000fe2000000001e */
[----:B------:R-:W-:Y:S01]  /*0cf0*/  FFMA R34, R21, R19, R34 ;  /* 0x0000001315227223 */ /* 0x000fe20000000022 */
[C---:B------:R-:W-:Y:S01]  /*0d00*/  FFMA R33, R19.reuse, R22, R33 ;  /* 0x0000001613217223 */ /* 0x040fe20000000021 */
[----:B------:R-:W-:Y:S01]  /*0d10*/  FFMA R35, R19, R23, R35 ;  /* 0x0000001713237223 */ /* 0x000fe20000000023 */
[----:B-1----:R-:W-:Y:S01]  /*0d20*/  FFMA R17, R17, R16, R8 ;  /* 0x0000001011117223 */ /* 0x002fe20000000008 */
[C---:B------:R-:W-:Y:S01]  /*0d30*/  FFMA R18, R16.reuse, R18, R9 ;  /* 0x0000001210127223 */ /* 0x040fe20000000009 */
        /* <DEDUP_REMOVED lines=9> */
[C---:B0-----:R-:W-:Y:S01]  /*0dd0*/  FFMA R29, R10.reuse, R12, R29 ;  /* 0x0000000c0a1d7223 */ /* 0x041fe2000000001d */
[----:B------:R-:W-:Y:S01]  /*0de0*/  FFMA R26, R10, R13, R26 ;  /* 0x0000000d0a1a7223 */ /* 0x000fe2000000001a */
[----:B------:R-:W-:Y:S01]  /*0df0*/  FFMA R31, R12, R11, R31 ;  /* 0x0000000b0c1f7223 */ /* 0x000fe2000000001f */
[C---:B------:R-:W-:Y:S01]  /*0e00*/  FFMA R32, R11.reuse, R13, R32 ;  /* 0x0000000d0b207223 */ /* 0x040fe20000000020 */
[----:B-1----:R-:W-:Y:S01]  /*0e10*/  FFMA R27, R10, R8, R27 ;  /* 0x000000080a1b7223 */ /* 0x002fe2000000001b */
[----:B------:R-:W-:Y:S01]  /*0e20*/  FFMA R30, R8, R11, R30 ;  /* 0x0000000b081e7223 */ /* 0x000fe2000000001e */
[-C--:B------:R-:W-:Y:S01]  /*0e30*/  FFMA R10, R10, R9.reuse, R17 ;  /* 0x000000090a0a7223 */ /* 0x080fe20000000011 */
[----:B------:R-:W-:Y:S01]  /*0e40*/  FFMA R11, R11, R9, R18 ;  /* 0x000000090b0b7223 */ /* 0x000fe20000000012 */
[C---:B--2---:R-:W-:Y:S01]  /*0e50*/  FFMA R33, R20.reuse, R13, R33 ;  /* 0x0000000d14217223 */ /* 0x044fe20000000021 */
[C---:B------:R-:W-:Y:S01]  /*0e60*/  FFMA R34, R20.reuse, R12, R34 ;  /* 0x0000000c14227223 */ /* 0x040fe20000000022 */
[C---:B------:R-:W-:Y:S01]  /*0e70*/  FFMA R35, R20.reuse, R8, R35 ;  /* 0x0000000814237223 */ /* 0x040fe20000000023 */
[----:B------:R-:W-:Y:S01]  /*0e80*/  FFMA R14, R20, R9, R19 ;  /* 0x00000009140e7223 */ /* 0x000fe20000000013 */
[----:B------:R-:W-:Y:S01]  /*0e90*/  FFMA R15, R12, R21, R15 ;  /* 0x000000150c0f7223 */ /* 0x000fe2000000000f */
[C---:B------:R-:W-:Y:S01]  /*0ea0*/  FFMA R13, R21.reuse, R13, R22 ;  /* 0x0000000d150d7223 */ /* 0x040fe20000000016 */
[----:B------:R-:W-:Y:S01]  /*0eb0*/  FFMA R25, R8, R21, R25 ;  /* 0x0000001508197223 */ /* 0x000fe20000000019 */
[----:B------:R-:W-:Y:S01]  /*0ec0*/  FFMA R28, R21, R9, R28 ;  /* 0x00000009151c7223 */ /* 0x000fe2000000001c */
[----:B------:R-:W-:Y:S04]  /*0ed0*/  LDS.128 R16, [R0+0x720] ;  /* 0x0007200000107984 */ /* 0x000fe80000000c00 */
[----:B------:R-:W0:Y:S04]  /*0ee0*/  LDS R8, [R4+0x71c] ;  /* 0x00071c0004087984 */ /* 0x000e280000000800 */
[----:B------:R-:W1:Y:S04]  /*0ef0*/  LDS.128 R20, [R4+0x720] ;  /* 0x0007200004147984 */ /* 0x000e680000000c00 */
[----:B------:R-:W2:Y:S01]  /*0f00*/  LDS R9, [R0+0x71c] ;  /* 0x00071c0000097984 */ /* 0x000ea20000000800 */
[----:B0-----:R-:W-:Y:S01]  /*0f10*/  FFMA R31, R16, R8, R31 ;  /* 0x00000008101f7223 */ /* 0x001fe2000000001f */
[C---:B------:R-:W-:Y:S01]  /*0f20*/  FFMA R19, R8.reuse, R18, R15 ;  /* 0x0000001208137223 */ /* 0x040fe2000000000f */
[----:B-1----:R-:W-:Y:S01]  /*0f30*/  FFMA R23, R8, R17, R34 ;  /* 0x0000001108177223 */ /* 0x002fe20000000022 */
[CC--:B------:R-:W-:Y:S01]  /*0f40*/  FFMA R32, R16.reuse, R20.reuse, R32 ;  /* 0x0000001410207223 */ /* 0x0c0fe20000000020 */
[----:B------:R-:W-:Y:S01]  /*0f50*/  FFMA R30, R16, R21, R30 ;  /* 0x00000015101e7223 */ /* 0x000fe2000000001e */
[----:B------:R-:W-:Y:S01]  /*0f60*/  FFMA R33, R20, R17, R33 ;  /* 0x0000001114217223 */ /* 0x000fe20000000021 */
[----:B--2---:R-:W-:Y:S01]  /*0f70*/  FFMA R26, R9, R20, R26 ;  /* 0x00000014091a7223 */ /* 0x004fe2000000001a */
[-C--:B------:R-:W-:Y:S01]  /*0f80*/  FFMA R35, R17, R21.reuse, R35 ;  /* 0x0000001511237223 */ /* 0x080fe20000000023 */
[C---:B------:R-:W-:Y:S01]  /*0f90*/  FFMA R29, R9.reuse, R8, R29 ;  /* 0x00000008091d7223 */ /* 0x040fe2000000001d */
[CC--:B------:R-:W-:Y:S01]  /*0fa0*/  FFMA R27, R9.reuse, R21.reuse, R27 ;  /* 0x00000015091b7223 */ /* 0x0c0fe2000000001b */
[-C--:B------:R-:W-:Y:S01]  /*0fb0*/  FFMA R34, R9, R22.reuse, R10 ;  /* 0x0000001609227223 */ /* 0x080fe2000000000a */
        /* <DEDUP_REMOVED lines=30> */
[----:B------:R-:W-:Y:S01]  /*11a0*/  FFMA R31, R21, R18, R31 ;  /* 0x00000012151f7223 */ /* 0x000fe2000000001f */
[----:B-1----:R-:W-:Y:S01]  /*11b0*/  FFMA R34, R17, R16, R34 ;  /* 0x0000001011227223 */ /* 0x002fe20000000022 */
[CC--:B------:R-:W-:Y:S01]  /*11c0*/  FFMA R32, R18.reuse, R22.reuse, R32 ;  /* 0x0000001612207223 */ /* 0x0c0fe20000000020 */
[----:B------:R-:W-:Y:S01]  /*11d0*/  FFMA R30, R18, R23, R30 ;  /* 0x00000017121e7223 */ /* 0x000fe2000000001e */
[----:B------:R-:W-:Y:S01]  /*11e0*/  FFMA R15, R21, R19, R8 ;  /* 0x00000013150f7223 */ /* 0x000fe20000000008 */
[C---:B------:R-:W-:Y:S01]  /*11f0*/  FFMA R33, R19.reuse, R22, R33 ;  /* 0x0000001613217223 */ /* 0x040fe20000000021 */
[----:B------:R-:W-:Y:S01]  /*1200*/  FFMA R35, R19, R23, R35 ;  /* 0x0000001713237223 */ /* 0x000fe20000000023 */
        /* <DEDUP_REMOVED lines=14> */
[C---:B-1----:R-:W-:Y:S01]  /*12f0*/  FFMA R27, R10.reuse, R8, R27 ;  /* 0x000000080a1b7223 */ /* 0x042fe2000000001b */
[----:B------:R-:W-:Y:S01]  /*1300*/  FFMA R34, R10, R9, R34 ;  /* 0x000000090a227223 */ /* 0x000fe20000000022 */
[----:B------:R-:W-:Y:S01]  /*1310*/  FFMA R30, R8, R11, R30 ;  /* 0x0000000b081e7223 */ /* 0x000fe2000000001e */
        /* <DEDUP_REMOVED lines=14> */
[----:B------:R-:W-:Y:S01]  /*1400*/  FFMA R19, R8, R17, R15 ;  /* 0x0000001108137223 */ /* 0x000fe2000000000f */
[CC--:B-1----:R-:W-:Y:S01]  /*1410*/  FFMA R32, R16.reuse, R20.reuse, R32 ;  /* 0x0000001410207223 */ /* 0x0c2fe20000000020 */
[----:B------:R-:W-:Y:S01]  /*1420*/  FFMA R30, R16, R21, R30 ;  /* 0x00000015101e7223 */ /* 0x000fe2000000001e */
[----:B------:R-:W-:Y:S01]  /*1430*/  FFMA R33, R20, R17, R33 ;  /* 0x0000001114217223 */ /* 0x000fe20000000021 */
[-C--:B------:R-:W-:Y:S01]  /*1440*/  FFMA R35, R17, R21.reuse, R35 ;  /* 0x0000001511237223 */ /* 0x080fe20000000023 */
[C---:B--2---:R-:W-:Y:S01]  /*1450*/  FFMA R26, R9.reuse, R20, R26 ;  /* 0x00000014091a7223 */ /* 0x044fe2000000001a */
[----:B------:R-:W-:Y:S01]  /*1460*/  FFMA R23, R8, R18, R12 ;  /* 0x0000001208177223 */ /* 0x000fe2000000000c */
        /* <DEDUP_REMOVED lines=32> */
[CC--:B------:R-:W-:Y:S01]  /*1670*/  FFMA R27, R17.reuse, R23.reuse, R27 ;  /* 0x00000017111b7223 */ /* 0x0c0fe2000000001b */
[C---:B------:R-:W-:Y:S01]  /*1680*/  FFMA R32, R18.reuse, R22, R32 ;  /* 0x0000001612207223 */ /* 0x040fe20000000020 */
[----:B-1----:R-:W-:Y:S01]  /*1690*/  FFMA R34, R17, R16, R34 ;  /* 0x0000001011227223 */ /* 0x002fe20000000022 */
[----:B------:R-:W-:Y:S01]  /*16a0*/  FFMA R33, R19, R22, R33 ;  /* 0x0000001613217223 */ /* 0x000fe20000000021 */
        /* <DEDUP_REMOVED lines=11> */
[----:B------:R-:W-:Y:S04]  /*1760*/  LDS.64 R12, [R4+0xe38] ;  /* 0x000e3800040c7984 */ /* 0x000fe80000000a00 */
[----:B------:R-:W0:Y:S04]  /*1770*/  LDS.64 R20, [R0+0xe40] ;  /* 0x000e400000147984 */ /* 0x000e280000000a00 */
[----:B------:R-:W1:Y:S01]  /*1780*/  LDS.64 R8, [R0+0xe38] ;  /* 0x000e380000087984 */ /* 0x000e620000000a00 */
[C---:B0-----:R-:W-:Y:S01]  /*1790*/  FFMA R23, R20.reuse, R12, R15 ;  /* 0x0000000c14177223 */ /* 0x041fe2000000000f */
[C---:B------:R-:W-:Y:S01]  /*17a0*/  FFMA R33, R20.reuse, R13, R33 ;  /* 0x0000000d14217223 */ /* 0x040fe20000000021 */
[C---:B------:R-:W-:Y:S01]  /*17b0*/  FFMA R35, R20.reuse, R18, R35 ;  /* 0x0000001214237223 */ /* 0x040fe20000000023 */
[----:B------:R-:W-:Y:S01]  /*17c0*/  FFMA R20, R20, R19, R10 ;  /* 0x0000001314147223 */ /* 0x000fe2000000000a */
[C---:B-1----:R-:W-:Y:S01]  /*17d0*/  FFMA R29, R8.reuse, R12, R29 ;  /* 0x0000000c081d7223 */ /* 0x042fe2000000001d */
[C---:B------:R-:W-:Y:S01]  /*17e0*/  FFMA R26, R8.reuse, R13, R26 ;  /* 0x0000000d081a7223 */ /* 0x040fe2000000001a */
[C---:B------:R-:W-:Y:S01]  /*17f0*/  FFMA R27, R8.reuse, R18, R27 ;  /* 0x00000012081b7223 */ /* 0x040fe2000000001b */
[----:B------:R-:W-:Y:S01]  /*1800*/  FFMA R34, R8, R19, R34 ;  /* 0x0000001308227223 */ /* 0x000fe20000000022 */
[----:B------:R-:W-:Y:S01]  /*1810*/  FFMA R31, R12, R9, R31 ;  /* 0x000000090c1f7223 */ /* 0x000fe2000000001f */
[C---:B------:R-:W-:Y:S01]  /*1820*/  FFMA R32, R9.reuse, R13, R32 ;  /* 0x0000000d09207223 */ /* 0x040fe20000000020 */
[----:B------:R-:W-:Y:S01]  /*1830*/  FFMA R30, R18, R9, R30 ;  /* 0x00000009121e7223 */ /* 0x000fe2000000001e */
[----:B------:R-:W-:Y:S01]  /*1840*/  FFMA R16, R9, R19, R11 ;  /* 0x0000001309107223 */ /* 0x000fe2000000000b */
[----:B------:R-:W-:Y:S01]  /*1850*/  FFMA R17, R12, R21, R17 ;  /* 0x000000150c117223 */ /* 0x000fe20000000011 */
[----:B------:R-:W-:Y:S01]  /*1860*/  LDS.128 R8, [R4+0xf40] ;  /* 0x000f400004087984 */ /* 0x000fe20000000c00 */
[C---:B------:R-:W-:Y:S01]  /*1870*/  FFMA R22, R21.reuse, R13, R22 ;  /* 0x0000000d15167223 */ /* 0x040fe20000000016 */
[----:B------:R-:W-:Y:S01]  /*1880*/  FFMA R25, R18, R21, R25 ;  /* 0x0000001512197223 */ /* 0x000fe20000000019 */
[----:B------:R-:W-:Y:S01]  /*1890*/  FFMA R28, R21, R19, R28 ;  /* 0x00000013151c7223 */ /* 0x000fe2000000001c */
[----:B------:R-:W-:Y:S04]  /*18a0*/  LDS R4, [R4+0xf3c] ;  /* 0x000f3c0004047984 */ /* 0x000fe80000000800 */
[----:B------:R-:W0:Y:S04]  /*18b0*/  LDS R11, [R0+0xf3c] ;  /* 0x000f3c00000b7984 */ /* 0x000e280000000800 */
[----:B------:R-:W1:Y:S01]  /*18c0*/  LDS.128 R12, [R0+0xf40] ;  /* 0x000f4000000c7984 */ /* 0x000e620000000c00 */
[C---:B0-----:R-:W-:Y:S01]  /*18d0*/  FFMA R29, R11.reuse, R4, R29 ;  /* 0x000000040b1d7223 */ /* 0x041fe2000000001d */
[C---:B------:R-:W-:Y:S01]  /*18e0*/  FFMA R26, R11.reuse, R8, R26 ;  /* 0x000000080b1a7223 */ /* 0x040fe2000000001a */
[CC--:B------:R-:W-:Y:S01]  /*18f0*/  FFMA R27, R11.reuse, R9.reuse, R27 ;  /* 0x000000090b1b7223 */ /* 0x0c0fe2000000001b */
[----:B------:R-:W-:Y:S01]  /*1900*/  FFMA R34, R11, R10, R34 ;  /* 0x0000000a0b227223 */ /* 0x000fe20000000022 */
[C---:B-1----:R-:W-:Y:S01]  /*1910*/  FFMA R31, R12.reuse, R4, R31 ;  /* 0x000000040c1f7223 */ /* 0x042fe2000000001f */
[C---:B------:R-:W-:Y:S01]  /*1920*/  FFMA R32, R12.reuse, R8, R32 ;  /* 0x000000080c207223 */ /* 0x040fe20000000020 */
[C---:B------:R-:W-:Y:S01]  /*1930*/  FFMA R30, R12.reuse, R9, R30 ;  /* 0x000000090c1e7223 */ /* 0x040fe2000000001e */
[-C--:B------:R-:W-:Y:S01]  /*1940*/  FFMA R16, R12, R10.reuse, R16 ;  /* 0x0000000a0c107223 */ /* 0x080fe20000000010 */
[-C--:B------:R-:W-:Y:S01]  /*1950*/  FFMA R23, R4, R13.reuse, R23 ;  /* 0x0000000d04177223 */ /* 0x080fe20000000017 */
[----:B------:R-:W-:Y:S01]  /*1960*/  FFMA R33, R8, R13, R33 ;  /* 0x0000000d08217223 */ /* 0x000fe20000000021 */
[CC--:B------:R-:W-:Y:S01]  /*1970*/  FFMA R35, R13.reuse, R9.reuse, R35 ;  /* 0x000000090d237223 */ /* 0x0c0fe20000000023 */
[----:B------:R-:W-:Y:S01]  /*1980*/  FFMA R20, R13, R10, R20 ;  /* 0x0000000a0d147223 */ /* 0x000fe20000000014 */
[-C--:B------:R-:W-:Y:S01]  /*1990*/  FFMA R17, R4, R14.reuse, R17 ;  /* 0x0000000e04117223 */ /* 0x080fe20000000011 */
[----:B------:R-:W-:Y:S01]  /*19a0*/  FFMA R22, R8, R14, R22 ;  /* 0x0000000e08167223 */ /* 0x000fe20000000016 */
[C---:B------:R-:W-:Y:S01]  /*19b0*/  FFMA R25, R14.reuse, R9, R25 ;  /* 0x000000090e197223 */ /* 0x040fe20000000019 */
[----:B------:R-:W-:Y:S01]  /*19c0*/  FFMA R28, R14, R10, R28 ;  /* 0x0000000a0e1c7223 */ /* 0x000fe2000000001c */
[----:B------:R-:W-:Y:S06]  /*19d0*/  BAR.SYNC.DEFER_BLOCKING 0x0 ;  /* 0x0000000000007b1d */ /* 0x000fec0000010000 */
[----:B------:R-:W-:Y:S05]  /*19e0*/  BRA.U !UP0, `(.L_x_17) ;  /* 0xffffffe908147547 */ /* 0x000fea000b83ffff */
.L_x_11:
        /* <DEDUP_REMOVED lines=9> */
[C---:B------:R-:W-:Y:S01]  /*1a80*/  ISETP.GE.OR P4, PT, R24.reuse, UR8, P2 ;  /* 0x0000000818007c0c */ /* 0x040fe20009786670 */
        /* <DEDUP_REMOVED lines=12> */
[----:B------:R-:W-:Y:S02]  /*1b50*/  ISETP.GE.OR P6, PT, R8, UR8, P2 ;  /* 0x0000000808007c0c */ /* 0x000fe400097c6670 */
        /* <DEDUP_REMOVED lines=10> */
[----:B------:R-:W-:Y:S02]  /*1c00*/  ISETP.GE.OR P5, PT, R0, UR8, P2 ;  /* 0x0000000800007c0c */ /* 0x000fe400097a6670 */
[----:B------:R-:W-:Y:S01]  /*1c10*/  ISETP.GE.OR P2, PT, R24, UR8, P2 ;  /* 0x0000000818007c0c */ /* 0x000fe20009746670 */
[----:B------:R-:W-:Y:S02]  /*1c20*/  IMAD.WIDE R2, R11, 0x4, R2 ;  /* 0x000000040b027825 */ /* 0x000fe400078e0202 */
[----:B------:R0:W-:Y:S01]  /*1c30*/  @!P4 STG.E desc[UR10][R6.64+0x8], R30 ;  /* 0x0000081e0600c986 */ /* 0x0001e2000c10190a */
[----:B------:R-:W-:-:S02]  /*1c40*/  ISETP.GE.OR P4, PT, R0, UR8, P3 ;  /* 0x0000000800007c0c */ /* 0x000fc40009f86670 */
[----:B------:R-:W-:Y:S01]  /*1c50*/  ISETP.GE.OR P3, PT, R24, UR8, P3 ;  /* 0x0000000818007c0c */ /* 0x000fe20009f66670 */
[----:B------:R0:W-:Y:S01]  /*1c60*/  @!P6 STG.E desc[UR10][R6.64+0xc], R16 ;  /* 0x00000c100600e986 */ /* 0x0001e2000c10190a */
[----:B------:R-:W-:Y:S02]  /*1c70*/  ISETP.GE.OR P6, PT, R0, UR8, P1 ;  /* 0x0000000800007c0c */ /* 0x000fe40008fc6670 */
[----:B------:R-:W-:Y:S01]  /*1c80*/  ISETP.GE.OR P1, PT, R24, UR8, P1 ;  /* 0x0000000818007c0c */ /* 0x000fe20008f26670 */
        /* <DEDUP_REMOVED lines=12> */
.L_x_18:
        /* <DEDUP_REMOVED lines=11> */
.L_x_20:


//--------------------- .nv.shared._Z14float4LoadGemmILi64ELi64ELi16ELi4ELi4EEvPKfS1_Pfiii --------------------------
	.section	.nv.shared._Z14float4LoadGemmILi64ELi64ELi16ELi4ELi4EEvPKfS1_Pfiii,"aw",@nobits
	.sectionflags	@""
	.align	4
.nv.shared._Z14float4LoadGemmILi64ELi64ELi16ELi4ELi4EEvPKfS1_Pfiii:
	.zero		9728


//--------------------- .nv.shared.reserved.0     --------------------------
	.section	.nv.shared.reserved.0,"aw",@nobits
	.weak		__nv_reservedSMEM_offset_0_alias
	.size		__nv_reservedSMEM_offset_0_alias, 0, 64
	.other		__nv_reservedSMEM_offset_0_alias,@"STO_CUDA_RESERVED_SHARED STV_DEFAULT"
__nv_reservedSMEM_offset_0_alias:
	.zero		0
	.zero		64


//--------------------- .nv.shared._Z14scalarLoadGemmILi64ELi64ELi16ELi4ELi4EEvPKfS1_Pfiii --------------------------
	.section	.nv.shared._Z14scalarLoadGemmILi64ELi64ELi16ELi4ELi4EEvPKfS1_Pfiii,"aw",@nobits
	.sectionflags	@""
	.align	4
.nv.shared._Z14scalarLoadGemmILi64ELi64ELi16ELi4ELi4EEvPKfS1_Pfiii:
	.zero		9344


//--------------------- .nv.constant0._Z14float4LoadGemmILi64ELi64ELi16ELi4ELi4EEvPKfS1_Pfiii --------------------------
	.section	.nv.constant0._Z14float4LoadGemmILi64ELi64ELi16ELi4ELi4EEvPKfS1_Pfiii,"a",@progbits
	.sectionflags	@""
	.align	4
.nv.constant0._Z14float4LoadGemmILi64ELi64ELi16ELi4ELi4EEvPKfS1_Pfiii:
	.zero		932


//--------------------- .nv.constant0._Z14scalarLoadGemmILi64ELi64ELi16ELi4ELi4EEvPKfS1_Pfiii --------------------------
	.section	.nv.constant0._Z14scalarLoadGemmILi64ELi64ELi16ELi4ELi4EEvPKfS1_Pfiii,"a",@progbits
	.sectionflags	@""
	.align	4
.nv.constant0._Z14scalarLoadGemmILi64ELi64ELi16ELi4ELi4EEvPKfS1_Pfiii:
	.zero		932


//--------------------- SYMBOLS --------------------------

	.type		.nv.reservedSmem.offset0,@object
	.size		.nv.reservedSmem.offset0,0x4
	.type		.nv.reservedSmem.cap,@object
	.size		.nv.reservedSmem.cap,0x4
